// auto-generated by cutlass_sweep.sparse_gemm — config: {"arch": "sm_90", "cluster_m": 1, "cluster_n": 1, "dtype": "fp16", "tile_k": 128, "tile_m": 128, "tile_n": 256}
#include "cutlass/cutlass.h"
#include "cutlass/gemm/collective/collective_builder.hpp"
#include "cutlass/gemm/device/gemm_universal_adapter.h"
#include "cutlass/gemm/kernel/gemm_universal.hpp"
#include "cutlass/epilogue/collective/collective_builder.hpp"

using Elem = cutlass::half_t;
using Acc  = float;
using TileShape    = cute::Shape<cute::_128, cute::_256, cute::_128>;
using ClusterShape = cute::Shape<cute::_1, cute::_1, cute::_1>;

using CollectiveEpilogue = typename cutlass::epilogue::collective::CollectiveBuilder<
    cutlass::arch::Sm90, cutlass::arch::OpClassSparseTensorOp,
    TileShape, ClusterShape,
    cutlass::epilogue::collective::EpilogueTileAuto,
    Acc, Acc,
    Acc, cutlass::layout::ColumnMajor, 128 / cutlass::sizeof_bits<Acc>::value,
    Acc, cutlass::layout::ColumnMajor, 128 / cutlass::sizeof_bits<Acc>::value,
    cutlass::epilogue::collective::EpilogueScheduleAuto
  >::CollectiveOp;

using CollectiveMainloop = typename cutlass::gemm::collective::CollectiveBuilder<
    cutlass::arch::Sm90, cutlass::arch::OpClassSparseTensorOp,
    Elem, cutlass::layout::RowMajor, 128 / cutlass::sizeof_bits<Elem>::value,
    Elem, cutlass::layout::ColumnMajor, 128 / cutlass::sizeof_bits<Elem>::value,
    Acc,
    TileShape, ClusterShape,
    cutlass::gemm::collective::StageCountAutoCarveout<static_cast<int>(sizeof(typename CollectiveEpilogue::SharedStorage))>,
    cutlass::gemm::collective::KernelScheduleAuto
  >::CollectiveOp;

using GemmKernel = cutlass::gemm::kernel::GemmUniversal<
    cute::Shape<int,int,int,int>,
    CollectiveMainloop,
    CollectiveEpilogue
>;
using Gemm = cutlass::gemm::device::GemmUniversalAdapter<GemmKernel>;

auto* _anchor = &cutlass::device_kernel<GemmKernel>;


// ===== COMPILED SASS (sm_90a) =====

	.target	sm_90a

	.elftype	@"ET_EXEC"


//--------------------- .note.nv.tkinfo           --------------------------
	.section	.note.nv.tkinfo,"",@"SHT_NOTE"
	.sectionflags	@"SHF_NOTE_NV_TKINFO"
	.tkinfo
        /*0018*/ 	.word	0x00000002
        /*0030*/ 	.string	""
        /*0030*/ 	.string	"ptxas"
        /*0030*/ 	.string	"Cuda compilation tools, release 13.0, V13.0.88"
        /*0030*/ 	.string	"Build cuda_13.0.r13.0/compiler.36424714_0"
        /*0030*/ 	.string	"-arch sm_90a -m 64 "



//--------------------- .note.nv.cuinfo           --------------------------
	.section	.note.nv.cuinfo,"",@"SHT_NOTE"
	.sectionflags	@"SHF_NOTE_NV_CUINFO"
        /*0018*/ 	.short	0x0002
        /*001a*/ 	.short	0x005a
        /*001c*/ 	.short	0x0082
	.zero		2


//--------------------- .nv.info                  --------------------------
	.section	.nv.info,"",@"SHT_CUDA_INFO"
	.align	4


	//----- nvinfo : EIATTR_REGCOUNT
	.align		4
        /*0000*/ 	.byte	0x04, 0x2f
        /*0002*/ 	.short	(.L_12 - .L_11)
	.align		4
.L_11:
        /*0004*/ 	.word	index@(_ZN7cutlass13device_kernelINS_4gemm6kernel13GemmUniversalIN4cute5tupleIJiiiiEEENS1_10collective13CollectiveMmaINS1_40MainloopSm90TmaGmmaWarpSpecializedSparseILi2ENS5_IJNS4_1CILi1EEESB_SB_EEENS1_35KernelTmaWarpSpecializedCooperativeEEENS5_IJNSA_ILi128EEENSA_ILi256EEESF_EEENS_6half_tENS5_IJNS4_6LayoutINS5_IJiNS5_IJNSA_ILi2EEEiEEEiEEENS5_IJlNS5_IJSB_SK_EEElEEEEENSJ_INS5_IJNS5_IJNS5_IJNSA_ILi8EEESK_NSA_ILi4EEEEEEiEEENS5_IJNS5_IJNSA_ILi16EEESK_SR_EEEiEEEiEEENS5_IJNS5_IJNS5_IJSF_SU_NSA_ILi2048EEEEEENSA_ILi8192EEEEEENS5_IJNS5_IJSB_NSA_ILi1024EEENSA_ILi32EEEEEElEEElEEEEEEEESI_NS5_IJlSB_lEEENS4_8TiledMMAINS4_8MMA_AtomIJNS4_4SM904GMMA6SPARSE27GMMA_64x256x32_F32F16F16_SSILNS1D_5MajorE0ELS1G_0ELNS1D_7ScaleInE1ELS1H_1ELNS1D_9SparseSelE0EEEEEENSJ_INS5_IJSK_SB_SB_EEENS5_IJSB_NSA_ILi0EEES1M_EEEEENS5_IJNS4_10UnderscoreES1P_S1P_EEEEENS4_13SM90_TMA_LOADENS4_14ComposedLayoutINS4_7SwizzleILi3ELi4ELi3EEENS4_25smem_sparse_ptr_flag_bitsILi2ELi16EEENSJ_INS5_IJNS5_IJSB_SQ_EEENS5_IJSK_NSA_ILi64EEEEEEEEENS5_IJNS5_IJS1M_SF_EEESN_EEEEEEEvNS4_8identityES1S_NS1T_IS1V_NS4_18smem_ptr_flag_bitsILi16EEENSJ_INS5_IJSQ_S1Z_EEENS5_IJS1Z_SB_EEEEEEEvS26_EENS_8epilogue10collective6detail29Sm90TmaWarpSpecializedAdapterINS2F_15DefaultEpilogueIfNS5_IJSB_llEEES2J_NS2E_6thread17LinearCombinationIfLi1EffLNS2K_9ScaleType4KindE0ELNS_15FloatRoundStyleE2EfEENS1_15EpilogueDefaultEEEEEvvEEEEvNT_6ParamsE)
        /*0008*/ 	.word	0x000000a8


	//----- nvinfo : EIATTR_FRAME_SIZE
	.align		4
.L_12:
        /*000c*/ 	.byte	0x04, 0x11
        /*000e*/ 	.short	(.L_14 - .L_13)
	.align		4
.L_13:
        /*0010*/ 	.word	index@(_ZN7cutlass13device_kernelINS_4gemm6kernel13GemmUniversalIN4cute5tupleIJiiiiEEENS1_10collective13CollectiveMmaINS1_40MainloopSm90TmaGmmaWarpSpecializedSparseILi2ENS5_IJNS4_1CILi1EEESB_SB_EEENS1_35KernelTmaWarpSpecializedCooperativeEEENS5_IJNSA_ILi128EEENSA_ILi256EEESF_EEENS_6half_tENS5_IJNS4_6LayoutINS5_IJiNS5_IJNSA_ILi2EEEiEEEiEEENS5_IJlNS5_IJSB_SK_EEElEEEEENSJ_INS5_IJNS5_IJNS5_IJNSA_ILi8EEESK_NSA_ILi4EEEEEEiEEENS5_IJNS5_IJNSA_ILi16EEESK_SR_EEEiEEEiEEENS5_IJNS5_IJNS5_IJSF_SU_NSA_ILi2048EEEEEENSA_ILi8192EEEEEENS5_IJNS5_IJSB_NSA_ILi1024EEENSA_ILi32EEEEEElEEElEEEEEEEESI_NS5_IJlSB_lEEENS4_8TiledMMAINS4_8MMA_AtomIJNS4_4SM904GMMA6SPARSE27GMMA_64x256x32_F32F16F16_SSILNS1D_5MajorE0ELS1G_0ELNS1D_7ScaleInE1ELS1H_1ELNS1D_9SparseSelE0EEEEEENSJ_INS5_IJSK_SB_SB_EEENS5_IJSB_NSA_ILi0EEES1M_EEEEENS5_IJNS4_10UnderscoreES1P_S1P_EEEEENS4_13SM90_TMA_LOADENS4_14ComposedLayoutINS4_7SwizzleILi3ELi4ELi3EEENS4_25smem_sparse_ptr_flag_bitsILi2ELi16EEENSJ_INS5_IJNS5_IJSB_SQ_EEENS5_IJSK_NSA_ILi64EEEEEEEEENS5_IJNS5_IJS1M_SF_EEESN_EEEEEEEvNS4_8identityES1S_NS1T_IS1V_NS4_18smem_ptr_flag_bitsILi16EEENSJ_INS5_IJSQ_S1Z_EEENS5_IJS1Z_SB_EEEEEEEvS26_EENS_8epilogue10collective6detail29Sm90TmaWarpSpecializedAdapterINS2F_15DefaultEpilogueIfNS5_IJSB_llEEES2J_NS2E_6thread17LinearCombinationIfLi1EffLNS2K_9ScaleType4KindE0ELNS_15FloatRoundStyleE2EfEENS1_15EpilogueDefaultEEEEEvvEEEEvNT_6ParamsE)
        /*0014*/ 	.word	0x00000000


	//----- nvinfo : EIATTR_MIN_STACK_SIZE
	.align		4
.L_14:
        /*0018*/ 	.byte	0x04, 0x12
        /*001a*/ 	.short	(.L_16 - .L_15)
	.align		4
.L_15:
        /*001c*/ 	.word	index@(_ZN7cutlass13device_kernelINS_4gemm6kernel13GemmUniversalIN4cute5tupleIJiiiiEEENS1_10collective13CollectiveMmaINS1_40MainloopSm90TmaGmmaWarpSpecializedSparseILi2ENS5_IJNS4_1CILi1EEESB_SB_EEENS1_35KernelTmaWarpSpecializedCooperativeEEENS5_IJNSA_ILi128EEENSA_ILi256EEESF_EEENS_6half_tENS5_IJNS4_6LayoutINS5_IJiNS5_IJNSA_ILi2EEEiEEEiEEENS5_IJlNS5_IJSB_SK_EEElEEEEENSJ_INS5_IJNS5_IJNS5_IJNSA_ILi8EEESK_NSA_ILi4EEEEEEiEEENS5_IJNS5_IJNSA_ILi16EEESK_SR_EEEiEEEiEEENS5_IJNS5_IJNS5_IJSF_SU_NSA_ILi2048EEEEEENSA_ILi8192EEEEEENS5_IJNS5_IJSB_NSA_ILi1024EEENSA_ILi32EEEEEElEEElEEEEEEEESI_NS5_IJlSB_lEEENS4_8TiledMMAINS4_8MMA_AtomIJNS4_4SM904GMMA6SPARSE27GMMA_64x256x32_F32F16F16_SSILNS1D_5MajorE0ELS1G_0ELNS1D_7ScaleInE1ELS1H_1ELNS1D_9SparseSelE0EEEEEENSJ_INS5_IJSK_SB_SB_EEENS5_IJSB_NSA_ILi0EEES1M_EEEEENS5_IJNS4_10UnderscoreES1P_S1P_EEEEENS4_13SM90_TMA_LOADENS4_14ComposedLayoutINS4_7SwizzleILi3ELi4ELi3EEENS4_25smem_sparse_ptr_flag_bitsILi2ELi16EEENSJ_INS5_IJNS5_IJSB_SQ_EEENS5_IJSK_NSA_ILi64EEEEEEEEENS5_IJNS5_IJS1M_SF_EEESN_EEEEEEEvNS4_8identityES1S_NS1T_IS1V_NS4_18smem_ptr_flag_bitsILi16EEENSJ_INS5_IJSQ_S1Z_EEENS5_IJS1Z_SB_EEEEEEEvS26_EENS_8epilogue10collective6detail29Sm90TmaWarpSpecializedAdapterINS2F_15DefaultEpilogueIfNS5_IJSB_llEEES2J_NS2E_6thread17LinearCombinationIfLi1EffLNS2K_9ScaleType4KindE0ELNS_15FloatRoundStyleE2EfEENS1_15EpilogueDefaultEEEEEvvEEEEvNT_6ParamsE)
        /*0020*/ 	.word	0x00000000
.L_16:


//--------------------- .nv.compat                --------------------------
	.section	.nv.compat,"",@"SHT_CUDA_COMPAT_INFO"
	.align	4
        /*0000*/ 	.byte	0x02, 0x09, 0x01, 0x00, 0x02, 0x02, 0x04, 0x00, 0x02, 0x05, 0x05, 0x00, 0x03, 0x07, 0x01, 0x01
        /*0010*/ 	.byte	0x02, 0x03, 0x01, 0x00, 0x02, 0x06, 0x01, 0x00, 0x04, 0x0b, 0x08, 0x00, 0x00, 0x00, 0x00, 0x00
        /*0020*/ 	.byte	0x00, 0x00, 0x00, 0x00


//--------------------- .nv.info._ZN7cutlass13device_kernelINS_4gemm6kernel13GemmUniversalIN4cute5tupleIJiiiiEEENS1_10collective13CollectiveMmaINS1_40MainloopSm90TmaGmmaWarpSpecializedSparseILi2ENS5_IJNS4_1CILi1EEESB_SB_EEENS1_35KernelTmaWarpSpecializedCooperativeEEENS5_IJNSA_ILi128EEENSA_ILi256EEESF_EEENS_6half_tENS5_IJNS4_6LayoutINS5_IJiNS5_IJNSA_ILi2EEEiEEEiEEENS5_IJlNS5_IJSB_SK_EEElEEEEENSJ_INS5_IJNS5_IJNS5_IJNSA_ILi8EEESK_NSA_ILi4EEEEEEiEEENS5_IJNS5_IJNSA_ILi16EEESK_SR_EEEiEEEiEEENS5_IJNS5_IJNS5_IJSF_SU_NSA_ILi2048EEEEEENSA_ILi8192EEEEEENS5_IJNS5_IJSB_NSA_ILi1024EEENSA_ILi32EEEEEElEEElEEEEEEEESI_NS5_IJlSB_lEEENS4_8TiledMMAINS4_8MMA_AtomIJNS4_4SM904GMMA6SPARSE27GMMA_64x256x32_F32F16F16_SSILNS1D_5MajorE0ELS1G_0ELNS1D_7ScaleInE1ELS1H_1ELNS1D_9SparseSelE0EEEEEENSJ_INS5_IJSK_SB_SB_EEENS5_IJSB_NSA_ILi0EEES1M_EEEEENS5_IJNS4_10UnderscoreES1P_S1P_EEEEENS4_13SM90_TMA_LOADENS4_14ComposedLayoutINS4_7SwizzleILi3ELi4ELi3EEENS4_25smem_sparse_ptr_flag_bitsILi2ELi16EEENSJ_INS5_IJNS5_IJSB_SQ_EEENS5_IJSK_NSA_ILi64EEEEEEEEENS5_IJNS5_IJS1M_SF_EEESN_EEEEEEEvNS4_8identityES1S_NS1T_IS1V_NS4_18smem_ptr_flag_bitsILi16EEENSJ_INS5_IJSQ_S1Z_EEENS5_IJS1Z_SB_EEEEEEEvS26_EENS_8epilogue10collective6detail29Sm90TmaWarpSpecializedAdapterINS2F_15DefaultEpilogueIfNS5_IJSB_llEEES2J_NS2E_6thread17LinearCombinationIfLi1EffLNS2K_9ScaleType4KindE0ELNS_15FloatRoundStyleE2EfEENS1_15EpilogueDefaultEEEEEvvEEEEvNT_6ParamsE --------------------------
	.section	.nv.info._ZN7cutlass13device_kernelINS_4gemm6kernel13GemmUniversalIN4cute5tupleIJiiiiEEENS1_10collective13CollectiveMmaINS1_40MainloopSm90TmaGmmaWarpSpecializedSparseILi2ENS5_IJNS4_1CILi1EEESB_SB_EEENS1_35KernelTmaWarpSpecializedCooperativeEEENS5_IJNSA_ILi128EEENSA_ILi256EEESF_EEENS_6half_tENS5_IJNS4_6LayoutINS5_IJiNS5_IJNSA_ILi2EEEiEEEiEEENS5_IJlNS5_IJSB_SK_EEElEEEEENSJ_INS5_IJNS5_IJNS5_IJNSA_ILi8EEESK_NSA_ILi4EEEEEEiEEENS5_IJNS5_IJNSA_ILi16EEESK_SR_EEEiEEEiEEENS5_IJNS5_IJNS5_IJSF_SU_NSA_ILi2048EEEEEENSA_ILi8192EEEEEENS5_IJNS5_IJSB_NSA_ILi1024EEENSA_ILi32EEEEEElEEElEEEEEEEESI_NS5_IJlSB_lEEENS4_8TiledMMAINS4_8MMA_AtomIJNS4_4SM904GMMA6SPARSE27GMMA_64x256x32_F32F16F16_SSILNS1D_5MajorE0ELS1G_0ELNS1D_7ScaleInE1ELS1H_1ELNS1D_9SparseSelE0EEEEEENSJ_INS5_IJSK_SB_SB_EEENS5_IJSB_NSA_ILi0EEES1M_EEEEENS5_IJNS4_10UnderscoreES1P_S1P_EEEEENS4_13SM90_TMA_LOADENS4_14ComposedLayoutINS4_7SwizzleILi3ELi4ELi3EEENS4_25smem_sparse_ptr_flag_bitsILi2ELi16EEENSJ_INS5_IJNS5_IJSB_SQ_EEENS5_IJSK_NSA_ILi64EEEEEEEEENS5_IJNS5_IJS1M_SF_EEESN_EEEEEEEvNS4_8identityES1S_NS1T_IS1V_NS4_18smem_ptr_flag_bitsILi16EEENSJ_INS5_IJSQ_S1Z_EEENS5_IJS1Z_SB_EEEEEEEvS26_EENS_8epilogue10collective6detail29Sm90TmaWarpSpecializedAdapterINS2F_15DefaultEpilogueIfNS5_IJSB_llEEES2J_NS2E_6thread17LinearCombinationIfLi1EffLNS2K_9ScaleType4KindE0ELNS_15FloatRoundStyleE2EfEENS1_15EpilogueDefaultEEEEEvvEEEEvNT_6ParamsE,"",@"SHT_CUDA_INFO"
	.sectionflags	@""
	.align	4


	//----- nvinfo : EIATTR_CUDA_API_VERSION
	.align		4
        /*0000*/ 	.byte	0x04, 0x37
        /*0002*/ 	.short	(.L_18 - .L_17)
.L_17:
        /*0004*/ 	.word	0x00000082


	//----- nvinfo : EIATTR_KPARAM_INFO
	.align		4
.L_18:
        /*0008*/ 	.byte	0x04, 0x17
        /*000a*/ 	.short	(.L_20 - .L_19)
.L_19:
        /*000c*/ 	.word	0x00000000
        /*0010*/ 	.short	0x0000
        /*0012*/ 	.short	0x0070
        /*0014*/ 	.byte	0x00, 0xf0, 0x01, 0x14


	//----- nvinfo : EIATTR_SPARSE_MMA_MASK
	.align		4
.L_20:
        /*0018*/ 	.byte	0x03, 0x50
        /*001a*/ 	.short	0x0002


	//----- nvinfo : EIATTR_MAXREG_COUNT
	.align		4
        /*001c*/ 	.byte	0x03, 0x1b
        /*001e*/ 	.short	0x00a8


	//----- nvinfo : EIATTR_NUM_BARRIERS
	.align		4
        /*0020*/ 	.byte	0x02, 0x4c
        /*0022*/ 	.byte	0x01
	.zero		1


	//----- nvinfo : EIATTR_MERCURY_ISA_VERSION
	.align		4
        /*0024*/ 	.byte	0x03, 0x5f
        /*0026*/ 	.short	0x0101


	//----- nvinfo : EIATTR_INT_WARP_WIDE_INSTR_OFFSETS
	.align		4
        /*0028*/ 	.byte	0x04, 0x31
        /*002a*/ 	.short	(.L_22 - .L_21)


	//   ....[0]....
.L_21:
        /*002c*/ 	.word	0x000003a0


	//   ....[1]....
        /*0030*/ 	.word	0x000003b0


	//   ....[2]....
        /*0034*/ 	.word	0x000004c0


	//----- nvinfo : EIATTR_COOP_GROUP_MASK_REGIDS
	.align		4
.L_22:
        /*0038*/ 	.byte	0x04, 0x29
        /*003a*/ 	.short	(.L_24 - .L_23)


	//   ....[0]....
.L_23:
        /*003c*/ 	.word	0xffffffff


	//   ....[1]....
        /*0040*/ 	.word	0xffffffff


	//   ....[2]....
        /*0044*/ 	.word	0xffffffff


	//   ....[3]....
        /*0048*/ 	.word	0xffffffff


	//   ....[4]....
        /*004c*/ 	.word	0xffffffff


	//----- nvinfo : EIATTR_COOP_GROUP_INSTR_OFFSETS
	.align		4
.L_24:
        /*0050*/ 	.byte	0x04, 0x28
        /*0052*/ 	.short	(.L_26 - .L_25)


	//   ....[0]....
.L_25:
        /*0054*/ 	.word	0x00000060


	//   ....[1]....
        /*0058*/ 	.word	0x00000070


	//   ....[2]....
        /*005c*/ 	.word	0x00000160


	//   ....[3]....
        /*0060*/ 	.word	0x000002b0


	//   ....[4]....
        /*0064*/ 	.word	0x00000fb0


	//----- nvinfo : EIATTR_REG_RECONFIG
	.align		4
.L_26:
        /*0068*/ 	.byte	0x01, 0x54
	.zero		2


	//----- nvinfo : EIATTR_MBARRIER_INSTR_OFFSETS
	.align		4
        /*006c*/ 	.byte	0x04, 0x39
        /*006e*/ 	.short	(.L_28 - .L_27)


	//   ....[0]....
.L_27:
        /*0070*/ 	.word	0x00000260
        /*0074*/ 	.word	0x000000ff
        /*0078*/ 	.word	0x00000000
        /*007c*/ 	.short	0x0100
        /*007e*/ 	.byte	0x08
	.zero		1


	//   ....[1]....
        /*0080*/ 	.word	0x00000270
        /*0084*/ 	.word	0x000000ff
        /*0088*/ 	.word	0x00000010
        /*008c*/ 	.short	0x0100
        /*008e*/ 	.byte	0x08
	.zero		1


	//   ....[2]....
        /*0090*/ 	.word	0x00000280
        /*0094*/ 	.word	0x000000ff
        /*0098*/ 	.word	0x00000008
        /*009c*/ 	.short	0x0100
        /*009e*/ 	.byte	0x08
	.zero		1


	//   ....[3]....
        /*00a0*/ 	.word	0x00000290
        /*00a4*/ 	.word	0x000000ff
        /*00a8*/ 	.word	0x00000018
        /*00ac*/ 	.short	0x0100
        /*00ae*/ 	.byte	0x08
	.zero		1


	//   ....[4]....
        /*00b0*/ 	.word	0x00000520
        /*00b4*/ 	.word	0x000000ff
        /*00b8*/ 	.word	0x00000030
        /*00bc*/ 	.short	0x0100
        /*00be*/ 	.byte	0x06
	.zero		1


	//   ....[5]....
        /*00c0*/ 	.word	0x00000570
        /*00c4*/ 	.word	0x000000ff
        /*00c8*/ 	.word	0x00000038
        /*00cc*/ 	.short	0x0100
        /*00ce*/ 	.byte	0x06
	.zero		1


	//   ....[6]....
        /*00d0*/ 	.word	0x000014f0
        /*00d4*/ 	.word	0x000000ff
        /*00d8*/ 	.word	0x00000000
        /*00dc*/ 	.short	0x010a
        /*00de*/ 	.byte	0x08
	.zero		1


	//   ....[7]....
        /*00e0*/ 	.word	0x000015c0
        /*00e4*/ 	.word	0x000000ff
        /*00e8*/ 	.word	0x00000000
        /*00ec*/ 	.short	0x010a
        /*00ee*/ 	.byte	0x08
	.zero		1


	//   ....[8]....
        /*00f0*/ 	.word	0x00001850
        /*00f4*/ 	.word	0x000000ff
        /*00f8*/ 	.word	0x00000000
        /*00fc*/ 	.short	0x0101
        /*00fe*/ 	.byte	0x08
	.zero		1


	//   ....[9]....
        /*0100*/ 	.word	0x0000be80
        /*0104*/ 	.word	0x00000013
        /*0108*/ 	.word	0x00000010
        /*010c*/ 	.short	0x010a
        /*010e*/ 	.byte	0x3f
	.zero		1


	//   ....[10]....
        /*0110*/ 	.word	0x0000c370
        /*0114*/ 	.word	0x00000006
        /*0118*/ 	.word	0x00000038
        /*011c*/ 	.short	0x0101
        /*011e*/ 	.byte	0x3f
	.zero		1


	//   ....[11]....
        /*0120*/ 	.word	0x0000ca50
        /*0124*/ 	.word	0x00000007
        /*0128*/ 	.word	0x00000000
        /*012c*/ 	.short	0x010a
        /*012e*/ 	.byte	0x3f
	.zero		1


	//   ....[12]....
        /*0130*/ 	.word	0x0000cad0
        /*0134*/ 	.word	0x00000005
        /*0138*/ 	.word	0x00000000
        /*013c*/ 	.short	0x010a
        /*013e*/ 	.byte	0x3f
	.zero		1


	//   ....[13]....
        /*0140*/ 	.word	0x0000cb40
        /*0144*/ 	.word	0x0000000d
        /*0148*/ 	.word	0x00000000
        /*014c*/ 	.short	0x010a
        /*014e*/ 	.byte	0x3f
	.zero		1


	//   ....[14]....
        /*0150*/ 	.word	0x0000cc10
        /*0154*/ 	.word	0x00000013
        /*0158*/ 	.word	0x00000010
        /*015c*/ 	.short	0x010a
        /*015e*/ 	.byte	0x3f
	.zero		1


	//   ....[15]....
        /*0160*/ 	.word	0x0000ccf0
        /*0164*/ 	.word	0x00000007
        /*0168*/ 	.word	0x00000000
        /*016c*/ 	.short	0x010a
        /*016e*/ 	.byte	0x3f
	.zero		1


	//----- nvinfo : EIATTR_NUM_MBARRIERS
	.align		4
.L_28:
        /*0170*/ 	.byte	0x03, 0x38
        /*0172*/ 	.short	0x0006


	//----- nvinfo : EIATTR_EXIT_INSTR_OFFSETS
	.align		4
        /*0174*/ 	.byte	0x04, 0x1c
        /*0176*/ 	.short	(.L_30 - .L_29)


	//   ....[0]....
.L_29:
        /*0178*/ 	.word	0x000005c0


	//   ....[1]....
        /*017c*/ 	.word	0x00000e80


	//   ....[2]....
        /*0180*/ 	.word	0x0000b4c0


	//   ....[3]....
        /*0184*/ 	.word	0x0000baf0


	//   ....[4]....
        /*0188*/ 	.word	0x0000cb20


	//----- nvinfo : EIATTR_MAX_THREADS
	.align		4
.L_30:
        /*018c*/ 	.byte	0x04, 0x05
        /*018e*/ 	.short	(.L_32 - .L_31)
.L_31:
        /*0190*/ 	.word	0x00000180
        /*0194*/ 	.word	0x00000001
        /*0198*/ 	.word	0x00000001


	//----- nvinfo : EIATTR_CRS_STACK_SIZE
	.align		4
.L_32:
        /*019c*/ 	.byte	0x04, 0x1e
        /*019e*/ 	.short	(.L_34 - .L_33)
.L_33:
        /*01a0*/ 	.word	0x00000000


	//----- nvinfo : EIATTR_CBANK_PARAM_SIZE
	.align		4
.L_34:
        /*01a4*/ 	.byte	0x03, 0x19
        /*01a6*/ 	.short	0x0570


	//----- nvinfo : EIATTR_PARAM_CBANK
	.align		4
        /*01a8*/ 	.byte	0x04, 0x0a
        /*01aa*/ 	.short	(.L_36 - .L_35)
	.align		4
.L_35:
        /*01ac*/ 	.word	index@(.nv.constant0._ZN7cutlass13device_kernelINS_4gemm6kernel13GemmUniversalIN4cute5tupleIJiiiiEEENS1_10collective13CollectiveMmaINS1_40MainloopSm90TmaGmmaWarpSpecializedSparseILi2ENS5_IJNS4_1CILi1EEESB_SB_EEENS1_35KernelTmaWarpSpecializedCooperativeEEENS5_IJNSA_ILi128EEENSA_ILi256EEESF_EEENS_6half_tENS5_IJNS4_6LayoutINS5_IJiNS5_IJNSA_ILi2EEEiEEEiEEENS5_IJlNS5_IJSB_SK_EEElEEEEENSJ_INS5_IJNS5_IJNS5_IJNSA_ILi8EEESK_NSA_ILi4EEEEEEiEEENS5_IJNS5_IJNSA_ILi16EEESK_SR_EEEiEEEiEEENS5_IJNS5_IJNS5_IJSF_SU_NSA_ILi2048EEEEEENSA_ILi8192EEEEEENS5_IJNS5_IJSB_NSA_ILi1024EEENSA_ILi32EEEEEElEEElEEEEEEEESI_NS5_IJlSB_lEEENS4_8TiledMMAINS4_8MMA_AtomIJNS4_4SM904GMMA6SPARSE27GMMA_64x256x32_F32F16F16_SSILNS1D_5MajorE0ELS1G_0ELNS1D_7ScaleInE1ELS1H_1ELNS1D_9SparseSelE0EEEEEENSJ_INS5_IJSK_SB_SB_EEENS5_IJSB_NSA_ILi0EEES1M_EEEEENS5_IJNS4_10UnderscoreES1P_S1P_EEEEENS4_13SM90_TMA_LOADENS4_14ComposedLayoutINS4_7SwizzleILi3ELi4ELi3EEENS4_25smem_sparse_ptr_flag_bitsILi2ELi16EEENSJ_INS5_IJNS5_IJSB_SQ_EEENS5_IJSK_NSA_ILi64EEEEEEEEENS5_IJNS5_IJS1M_SF_EEESN_EEEEEEEvNS4_8identityES1S_NS1T_IS1V_NS4_18smem_ptr_flag_bitsILi16EEENSJ_INS5_IJSQ_S1Z_EEENS5_IJS1Z_SB_EEEEEEEvS26_EENS_8epilogue10collective6detail29Sm90TmaWarpSpecializedAdapterINS2F_15DefaultEpilogueIfNS5_IJSB_llEEES2J_NS2E_6thread17LinearCombinationIfLi1EffLNS2K_9ScaleType4KindE0ELNS_15FloatRoundStyleE2EfEENS1_15EpilogueDefaultEEEEEvvEEEEvNT_6ParamsE)
        /*01b0*/ 	.short	0x0210
        /*01b2*/ 	.short	0x0570


	//----- nvinfo : EIATTR_SW_WAR
	.align		4
.L_36:
        /*01b4*/ 	.byte	0x04, 0x36
        /*01b6*/ 	.short	(.L_38 - .L_37)
.L_37:
        /*01b8*/ 	.word	0x00000008
.L_38:


//--------------------- .nv.callgraph             --------------------------
	.section	.nv.callgraph,"",@"SHT_CUDA_CALLGRAPH"
	.align	4
	.sectionentsize	8
	.align		4
        /*0000*/ 	.word	0x00000000
	.align		4
        /*0004*/ 	.word	0xffffffff
	.align		4
        /*0008*/ 	.word	0x00000000
	.align		4
        /*000c*/ 	.word	0xfffffffe
	.align		4
        /*0010*/ 	.word	0x00000000
	.align		4
        /*0014*/ 	.word	0xfffffffd
	.align		4
        /*0018*/ 	.word	0x00000000
	.align		4
        /*001c*/ 	.word	0xfffffffc


//--------------------- .nv.constant4             --------------------------
	.section	.nv.constant4,"a",@progbits
	.align	8
	.align		8
.nv.constant4:
        /*0000*/ 	.dword	_ZN39_INTERNAL_167f093f_4_k_cu_fceb4073_28294cuda3std3__45__cpo5beginE
	.align		8
        /*0008*/ 	.dword	_ZN39_INTERNAL_167f093f_4_k_cu_fceb4073_28294cuda3std3__45__cpo3endE
	.align		8
        /*0010*/ 	.dword	_ZN39_INTERNAL_167f093f_4_k_cu_fceb4073_28294cuda3std3__45__cpo6cbeginE
	.align		8
        /*0018*/ 	.dword	_ZN39_INTERNAL_167f093f_4_k_cu_fceb4073_28294cuda3std3__45__cpo4cendE
	.align		8
        /*0020*/ 	.dword	_ZN39_INTERNAL_167f093f_4_k_cu_fceb4073_28294cuda3std3__441_GLOBAL__N__167f093f_4_k_cu_fceb4073_28296ignoreE
	.align		8
        /*0028*/ 	.dword	_ZN39_INTERNAL_167f093f_4_k_cu_fceb4073_28294cuda3std3__419piecewise_constructE
	.align		8
        /*0030*/ 	.dword	_ZN39_INTERNAL_167f093f_4_k_cu_fceb4073_28294cuda3std3__48in_placeE
	.align		8
        /*0038*/ 	.dword	_ZN39_INTERNAL_167f093f_4_k_cu_fceb4073_28294cuda3std6ranges3__45__cpo4swapE
	.align		8
        /*0040*/ 	.dword	_ZN39_INTERNAL_167f093f_4_k_cu_fceb4073_28294cuda3std6ranges3__45__cpo9iter_moveE
	.align		8
        /*0048*/ 	.dword	_ZN39_INTERNAL_167f093f_4_k_cu_fceb4073_28294cute7productE
	.align		8
        /*0050*/ 	.dword	_ZN39_INTERNAL_167f093f_4_k_cu_fceb4073_28294cute1_E


//--------------------- .text._ZN7cutlass13device_kernelINS_4gemm6kernel13GemmUniversalIN4cute5tupleIJiiiiEEENS1_10collective13CollectiveMmaINS1_40MainloopSm90TmaGmmaWarpSpecializedSparseILi2ENS5_IJNS4_1CILi1EEESB_SB_EEENS1_35KernelTmaWarpSpecializedCooperativeEEENS5_IJNSA_ILi128EEENSA_ILi256EEESF_EEENS_6half_tENS5_IJNS4_6LayoutINS5_IJiNS5_IJNSA_ILi2EEEiEEEiEEENS5_IJlNS5_IJSB_SK_EEElEEEEENSJ_INS5_IJNS5_IJNS5_IJNSA_ILi8EEESK_NSA_ILi4EEEEEEiEEENS5_IJNS5_IJNSA_ILi16EEESK_SR_EEEiEEEiEEENS5_IJNS5_IJNS5_IJSF_SU_NSA_ILi2048EEEEEENSA_ILi8192EEEEEENS5_IJNS5_IJSB_NSA_ILi1024EEENSA_ILi32EEEEEElEEElEEEEEEEESI_NS5_IJlSB_lEEENS4_8TiledMMAINS4_8MMA_AtomIJNS4_4SM904GMMA6SPARSE27GMMA_64x256x32_F32F16F16_SSILNS1D_5MajorE0ELS1G_0ELNS1D_7ScaleInE1ELS1H_1ELNS1D_9SparseSelE0EEEEEENSJ_INS5_IJSK_SB_SB_EEENS5_IJSB_NSA_ILi0EEES1M_EEEEENS5_IJNS4_10UnderscoreES1P_S1P_EEEEENS4_13SM90_TMA_LOADENS4_14ComposedLayoutINS4_7SwizzleILi3ELi4ELi3EEENS4_25smem_sparse_ptr_flag_bitsILi2ELi16EEENSJ_INS5_IJNS5_IJSB_SQ_EEENS5_IJSK_NSA_ILi64EEEEEEEEENS5_IJNS5_IJS1M_SF_EEESN_EEEEEEEvNS4_8identityES1S_NS1T_IS1V_NS4_18smem_ptr_flag_bitsILi16EEENSJ_INS5_IJSQ_S1Z_EEENS5_IJS1Z_SB_EEEEEEEvS26_EENS_8epilogue10collective6detail29Sm90TmaWarpSpecializedAdapterINS2F_15DefaultEpilogueIfNS5_IJSB_llEEES2J_NS2E_6thread17LinearCombinationIfLi1EffLNS2K_9ScaleType4KindE0ELNS_15FloatRoundStyleE2EfEENS1_15EpilogueDefaultEEEEEvvEEEEvNT_6ParamsE --------------------------
	.section	.text._ZN7cutlass13device_kernelINS_4gemm6kernel13GemmUniversalIN4cute5tupleIJiiiiEEENS1_10collective13CollectiveMmaINS1_40MainloopSm90TmaGmmaWarpSpecializedSparseILi2ENS5_IJNS4_1CILi1EEESB_SB_EEENS1_35KernelTmaWarpSpecializedCooperativeEEENS5_IJNSA_ILi128EEENSA_ILi256EEESF_EEENS_6half_tENS5_IJNS4_6LayoutINS5_IJiNS5_IJNSA_ILi2EEEiEEEiEEENS5_IJlNS5_IJSB_SK_EEElEEEEENSJ_INS5_IJNS5_IJNS5_IJNSA_ILi8EEESK_NSA_ILi4EEEEEEiEEENS5_IJNS5_IJNSA_ILi16EEESK_SR_EEEiEEEiEEENS5_IJNS5_IJNS5_IJSF_SU_NSA_ILi2048EEEEEENSA_ILi8192EEEEEENS5_IJNS5_IJSB_NSA_ILi1024EEENSA_ILi32EEEEEElEEElEEEEEEEESI_NS5_IJlSB_lEEENS4_8TiledMMAINS4_8MMA_AtomIJNS4_4SM904GMMA6SPARSE27GMMA_64x256x32_F32F16F16_SSILNS1D_5MajorE0ELS1G_0ELNS1D_7ScaleInE1ELS1H_1ELNS1D_9SparseSelE0EEEEEENSJ_INS5_IJSK_SB_SB_EEENS5_IJSB_NSA_ILi0EEES1M_EEEEENS5_IJNS4_10UnderscoreES1P_S1P_EEEEENS4_13SM90_TMA_LOADENS4_14ComposedLayoutINS4_7SwizzleILi3ELi4ELi3EEENS4_25smem_sparse_ptr_flag_bitsILi2ELi16EEENSJ_INS5_IJNS5_IJSB_SQ_EEENS5_IJSK_NSA_ILi64EEEEEEEEENS5_IJNS5_IJS1M_SF_EEESN_EEEEEEEvNS4_8identityES1S_NS1T_IS1V_NS4_18smem_ptr_flag_bitsILi16EEENSJ_INS5_IJSQ_S1Z_EEENS5_IJS1Z_SB_EEEEEEEvS26_EENS_8epilogue10collective6detail29Sm90TmaWarpSpecializedAdapterINS2F_15DefaultEpilogueIfNS5_IJSB_llEEES2J_NS2E_6thread17LinearCombinationIfLi1EffLNS2K_9ScaleType4KindE0ELNS_15FloatRoundStyleE2EfEENS1_15EpilogueDefaultEEEEEvvEEEEvNT_6ParamsE,"ax",@progbits
	.align	128
.text._ZN7cutlass13device_kernelINS_4gemm6kernel13GemmUniversalIN4cute5tupleIJiiiiEEENS1_10collective13CollectiveMmaINS1_40MainloopSm90TmaGmmaWarpSpecializedSparseILi2ENS5_IJNS4_1CILi1EEESB_SB_EEENS1_35KernelTmaWarpSpecializedCooperativeEEENS5_IJNSA_ILi128EEENSA_ILi256EEESF_EEENS_6half_tENS5_IJNS4_6LayoutINS5_IJiNS5_IJNSA_ILi2EEEiEEEiEEENS5_IJlNS5_IJSB_SK_EEElEEEEENSJ_INS5_IJNS5_IJNS5_IJNSA_ILi8EEESK_NSA_ILi4EEEEEEiEEENS5_IJNS5_IJNSA_ILi16EEESK_SR_EEEiEEEiEEENS5_IJNS5_IJNS5_IJSF_SU_NSA_ILi2048EEEEEENSA_ILi8192EEEEEENS5_IJNS5_IJSB_NSA_ILi1024EEENSA_ILi32EEEEEElEEElEEEEEEEESI_NS5_IJlSB_lEEENS4_8TiledMMAINS4_8MMA_AtomIJNS4_4SM904GMMA6SPARSE27GMMA_64x256x32_F32F16F16_SSILNS1D_5MajorE0ELS1G_0ELNS1D_7ScaleInE1ELS1H_1ELNS1D_9SparseSelE0EEEEEENSJ_INS5_IJSK_SB_SB_EEENS5_IJSB_NSA_ILi0EEES1M_EEEEENS5_IJNS4_10UnderscoreES1P_S1P_EEEEENS4_13SM90_TMA_LOADENS4_14ComposedLayoutINS4_7SwizzleILi3ELi4ELi3EEENS4_25smem_sparse_ptr_flag_bitsILi2ELi16EEENSJ_INS5_IJNS5_IJSB_SQ_EEENS5_IJSK_NSA_ILi64EEEEEEEEENS5_IJNS5_IJS1M_SF_EEESN_EEEEEEEvNS4_8identityES1S_NS1T_IS1V_NS4_18smem_ptr_flag_bitsILi16EEENSJ_INS5_IJSQ_S1Z_EEENS5_IJS1Z_SB_EEEEEEEvS26_EENS_8epilogue10collective6detail29Sm90TmaWarpSpecializedAdapterINS2F_15DefaultEpilogueIfNS5_IJSB_llEEES2J_NS2E_6thread17LinearCombinationIfLi1EffLNS2K_9ScaleType4KindE0ELNS_15FloatRoundStyleE2EfEENS1_15EpilogueDefaultEEEEEvvEEEEvNT_6ParamsE:
        .type           _ZN7cutlass13device_kernelINS_4gemm6kernel13GemmUniversalIN4cute5tupleIJiiiiEEENS1_10collective13CollectiveMmaINS1_40MainloopSm90TmaGmmaWarpSpecializedSparseILi2ENS5_IJNS4_1CILi1EEESB_SB_EEENS1_35KernelTmaWarpSpecializedCooperativeEEENS5_IJNSA_ILi128EEENSA_ILi256EEESF_EEENS_6half_tENS5_IJNS4_6LayoutINS5_IJiNS5_IJNSA_ILi2EEEiEEEiEEENS5_IJlNS5_IJSB_SK_EEElEEEEENSJ_INS5_IJNS5_IJNS5_IJNSA_ILi8EEESK_NSA_ILi4EEEEEEiEEENS5_IJNS5_IJNSA_ILi16EEESK_SR_EEEiEEEiEEENS5_IJNS5_IJNS5_IJSF_SU_NSA_ILi2048EEEEEENSA_ILi8192EEEEEENS5_IJNS5_IJSB_NSA_ILi1024EEENSA_ILi32EEEEEElEEElEEEEEEEESI_NS5_IJlSB_lEEENS4_8TiledMMAINS4_8MMA_AtomIJNS4_4SM904GMMA6SPARSE27GMMA_64x256x32_F32F16F16_SSILNS1D_5MajorE0ELS1G_0ELNS1D_7ScaleInE1ELS1H_1ELNS1D_9SparseSelE0EEEEEENSJ_INS5_IJSK_SB_SB_EEENS5_IJSB_NSA_ILi0EEES1M_EEEEENS5_IJNS4_10UnderscoreES1P_S1P_EEEEENS4_13SM90_TMA_LOADENS4_14ComposedLayoutINS4_7SwizzleILi3ELi4ELi3EEENS4_25smem_sparse_ptr_flag_bitsILi2ELi16EEENSJ_INS5_IJNS5_IJSB_SQ_EEENS5_IJSK_NSA_ILi64EEEEEEEEENS5_IJNS5_IJS1M_SF_EEESN_EEEEEEEvNS4_8identityES1S_NS1T_IS1V_NS4_18smem_ptr_flag_bitsILi16EEENSJ_INS5_IJSQ_S1Z_EEENS5_IJS1Z_SB_EEEEEEEvS26_EENS_8epilogue10collective6detail29Sm90TmaWarpSpecializedAdapterINS2F_15DefaultEpilogueIfNS5_IJSB_llEEES2J_NS2E_6thread17LinearCombinationIfLi1EffLNS2K_9ScaleType4KindE0ELNS_15FloatRoundStyleE2EfEENS1_15EpilogueDefaultEEEEEvvEEEEvNT_6ParamsE,@function
        .size           _ZN7cutlass13device_kernelINS_4gemm6kernel13GemmUniversalIN4cute5tupleIJiiiiEEENS1_10collective13CollectiveMmaINS1_40MainloopSm90TmaGmmaWarpSpecializedSparseILi2ENS5_IJNS4_1CILi1EEESB_SB_EEENS1_35KernelTmaWarpSpecializedCooperativeEEENS5_IJNSA_ILi128EEENSA_ILi256EEESF_EEENS_6half_tENS5_IJNS4_6LayoutINS5_IJiNS5_IJNSA_ILi2EEEiEEEiEEENS5_IJlNS5_IJSB_SK_EEElEEEEENSJ_INS5_IJNS5_IJNS5_IJNSA_ILi8EEESK_NSA_ILi4EEEEEEiEEENS5_IJNS5_IJNSA_ILi16EEESK_SR_EEEiEEEiEEENS5_IJNS5_IJNS5_IJSF_SU_NSA_ILi2048EEEEEENSA_ILi8192EEEEEENS5_IJNS5_IJSB_NSA_ILi1024EEENSA_ILi32EEEEEElEEElEEEEEEEESI_NS5_IJlSB_lEEENS4_8TiledMMAINS4_8MMA_AtomIJNS4_4SM904GMMA6SPARSE27GMMA_64x256x32_F32F16F16_SSILNS1D_5MajorE0ELS1G_0ELNS1D_7ScaleInE1ELS1H_1ELNS1D_9SparseSelE0EEEEEENSJ_INS5_IJSK_SB_SB_EEENS5_IJSB_NSA_ILi0EEES1M_EEEEENS5_IJNS4_10UnderscoreES1P_S1P_EEEEENS4_13SM90_TMA_LOADENS4_14ComposedLayoutINS4_7SwizzleILi3ELi4ELi3EEENS4_25smem_sparse_ptr_flag_bitsILi2ELi16EEENSJ_INS5_IJNS5_IJSB_SQ_EEENS5_IJSK_NSA_ILi64EEEEEEEEENS5_IJNS5_IJS1M_SF_EEESN_EEEEEEEvNS4_8identityES1S_NS1T_IS1V_NS4_18smem_ptr_flag_bitsILi16EEENSJ_INS5_IJSQ_S1Z_EEENS5_IJS1Z_SB_EEEEEEEvS26_EENS_8epilogue10collective6detail29Sm90TmaWarpSpecializedAdapterINS2F_15DefaultEpilogueIfNS5_IJSB_llEEES2J_NS2E_6thread17LinearCombinationIfLi1EffLNS2K_9ScaleType4KindE0ELNS_15FloatRoundStyleE2EfEENS1_15EpilogueDefaultEEEEEvvEEEEvNT_6ParamsE,(.L_x_309 - _ZN7cutlass13device_kernelINS_4gemm6kernel13GemmUniversalIN4cute5tupleIJiiiiEEENS1_10collective13CollectiveMmaINS1_40MainloopSm90TmaGmmaWarpSpecializedSparseILi2ENS5_IJNS4_1CILi1EEESB_SB_EEENS1_35KernelTmaWarpSpecializedCooperativeEEENS5_IJNSA_ILi128EEENSA_ILi256EEESF_EEENS_6half_tENS5_IJNS4_6LayoutINS5_IJiNS5_IJNSA_ILi2EEEiEEEiEEENS5_IJlNS5_IJSB_SK_EEElEEEEENSJ_INS5_IJNS5_IJNS5_IJNSA_ILi8EEESK_NSA_ILi4EEEEEEiEEENS5_IJNS5_IJNSA_ILi16EEESK_SR_EEEiEEEiEEENS5_IJNS5_IJNS5_IJSF_SU_NSA_ILi2048EEEEEENSA_ILi8192EEEEEENS5_IJNS5_IJSB_NSA_ILi1024EEENSA_ILi32EEEEEElEEElEEEEEEEESI_NS5_IJlSB_lEEENS4_8TiledMMAINS4_8MMA_AtomIJNS4_4SM904GMMA6SPARSE27GMMA_64x256x32_F32F16F16_SSILNS1D_5MajorE0ELS1G_0ELNS1D_7ScaleInE1ELS1H_1ELNS1D_9SparseSelE0EEEEEENSJ_INS5_IJSK_SB_SB_EEENS5_IJSB_NSA_ILi0EEES1M_EEEEENS5_IJNS4_10UnderscoreES1P_S1P_EEEEENS4_13SM90_TMA_LOADENS4_14ComposedLayoutINS4_7SwizzleILi3ELi4ELi3EEENS4_25smem_sparse_ptr_flag_bitsILi2ELi16EEENSJ_INS5_IJNS5_IJSB_SQ_EEENS5_IJSK_NSA_ILi64EEEEEEEEENS5_IJNS5_IJS1M_SF_EEESN_EEEEEEEvNS4_8identityES1S_NS1T_IS1V_NS4_18smem_ptr_flag_bitsILi16EEENSJ_INS5_IJSQ_S1Z_EEENS5_IJS1Z_SB_EEEEEEEvS26_EENS_8epilogue10collective6detail29Sm90TmaWarpSpecializedAdapterINS2F_15DefaultEpilogueIfNS5_IJSB_llEEES2J_NS2E_6thread17LinearCombinationIfLi1EffLNS2K_9ScaleType4KindE0ELNS_15FloatRoundStyleE2EfEENS1_15EpilogueDefaultEEEEEvvEEEEvNT_6ParamsE)
        .other          _ZN7cutlass13device_kernelINS_4gemm6kernel13GemmUniversalIN4cute5tupleIJiiiiEEENS1_10collective13CollectiveMmaINS1_40MainloopSm90TmaGmmaWarpSpecializedSparseILi2ENS5_IJNS4_1CILi1EEESB_SB_EEENS1_35KernelTmaWarpSpecializedCooperativeEEENS5_IJNSA_ILi128EEENSA_ILi256EEESF_EEENS_6half_tENS5_IJNS4_6LayoutINS5_IJiNS5_IJNSA_ILi2EEEiEEEiEEENS5_IJlNS5_IJSB_SK_EEElEEEEENSJ_INS5_IJNS5_IJNS5_IJNSA_ILi8EEESK_NSA_ILi4EEEEEEiEEENS5_IJNS5_IJNSA_ILi16EEESK_SR_EEEiEEEiEEENS5_IJNS5_IJNS5_IJSF_SU_NSA_ILi2048EEEEEENSA_ILi8192EEEEEENS5_IJNS5_IJSB_NSA_ILi1024EEENSA_ILi32EEEEEElEEElEEEEEEEESI_NS5_IJlSB_lEEENS4_8TiledMMAINS4_8MMA_AtomIJNS4_4SM904GMMA6SPARSE27GMMA_64x256x32_F32F16F16_SSILNS1D_5MajorE0ELS1G_0ELNS1D_7ScaleInE1ELS1H_1ELNS1D_9SparseSelE0EEEEEENSJ_INS5_IJSK_SB_SB_EEENS5_IJSB_NSA_ILi0EEES1M_EEEEENS5_IJNS4_10UnderscoreES1P_S1P_EEEEENS4_13SM90_TMA_LOADENS4_14ComposedLayoutINS4_7SwizzleILi3ELi4ELi3EEENS4_25smem_sparse_ptr_flag_bitsILi2ELi16EEENSJ_INS5_IJNS5_IJSB_SQ_EEENS5_IJSK_NSA_ILi64EEEEEEEEENS5_IJNS5_IJS1M_SF_EEESN_EEEEEEEvNS4_8identityES1S_NS1T_IS1V_NS4_18smem_ptr_flag_bitsILi16EEENSJ_INS5_IJSQ_S1Z_EEENS5_IJS1Z_SB_EEEEEEEvS26_EENS_8epilogue10collective6detail29Sm90TmaWarpSpecializedAdapterINS2F_15DefaultEpilogueIfNS5_IJSB_llEEES2J_NS2E_6thread17LinearCombinationIfLi1EffLNS2K_9ScaleType4KindE0ELNS_15FloatRoundStyleE2EfEENS1_15EpilogueDefaultEEEEEvvEEEEvNT_6ParamsE,@"STO_CUDA_ENTRY STV_DEFAULT"
_ZN7cutlass13device_kernelINS_4gemm6kernel13GemmUniversalIN4cute5tupleIJiiiiEEENS1_10collective13CollectiveMmaINS1_40MainloopSm90TmaGmmaWarpSpecializedSparseILi2ENS5_IJNS4_1CILi1EEESB_SB_EEENS1_35KernelTmaWarpSpecializedCooperativeEEENS5_IJNSA_ILi128EEENSA_ILi256EEESF_EEENS_6half_tENS5_IJNS4_6LayoutINS5_IJiNS5_IJNSA_ILi2EEEiEEEiEEENS5_IJlNS5_IJSB_SK_EEElEEEEENSJ_INS5_IJNS5_IJNS5_IJNSA_ILi8EEESK_NSA_ILi4EEEEEEiEEENS5_IJNS5_IJNSA_ILi16EEESK_SR_EEEiEEEiEEENS5_IJNS5_IJNS5_IJSF_SU_NSA_ILi2048EEEEEENSA_ILi8192EEEEEENS5_IJNS5_IJSB_NSA_ILi1024EEENSA_ILi32EEEEEElEEElEEEEEEEESI_NS5_IJlSB_lEEENS4_8TiledMMAINS4_8MMA_AtomIJNS4_4SM904GMMA6SPARSE27GMMA_64x256x32_F32F16F16_SSILNS1D_5MajorE0ELS1G_0ELNS1D_7ScaleInE1ELS1H_1ELNS1D_9SparseSelE0EEEEEENSJ_INS5_IJSK_SB_SB_EEENS5_IJSB_NSA_ILi0EEES1M_EEEEENS5_IJNS4_10UnderscoreES1P_S1P_EEEEENS4_13SM90_TMA_LOADENS4_14ComposedLayoutINS4_7SwizzleILi3ELi4ELi3EEENS4_25smem_sparse_ptr_flag_bitsILi2ELi16EEENSJ_INS5_IJNS5_IJSB_SQ_EEENS5_IJSK_NSA_ILi64EEEEEEEEENS5_IJNS5_IJS1M_SF_EEESN_EEEEEEEvNS4_8identityES1S_NS1T_IS1V_NS4_18smem_ptr_flag_bitsILi16EEENSJ_INS5_IJSQ_S1Z_EEENS5_IJS1Z_SB_EEEEEEEvS26_EENS_8epilogue10collective6detail29Sm90TmaWarpSpecializedAdapterINS2F_15DefaultEpilogueIfNS5_IJSB_llEEES2J_NS2E_6thread17LinearCombinationIfLi1EffLNS2K_9ScaleType4KindE0ELNS_15FloatRoundStyleE2EfEENS1_15EpilogueDefaultEEEEEvvEEEEvNT_6ParamsE:
[----:B------:R-:W-:Y:S01]  /*0000*/  LDC R1, c[0x0][0x28] ;  /* 0x00000a00ff017b82 */ /* 0x000fe20000000800 */
[----:B------:R-:W0:Y:S01]  /*0010*/  S2R R0, SR_TID.X ;  /* 0x0000000000007919 */ /* 0x000e220000002100 */
[----:B------:R-:W-:Y:S01]  /*0020*/  ELECT P0, URZ, PT ;  /* 0x00000000003f782f */ /* 0x000fe20003800000 */
[----:B------:R-:W-:Y:S01]  /*0030*/  BSSY B0, `(.L_x_0) ;  /* 0x0000012000007945 */ /* 0x000fe20003800000 */
[--C-:B0-----:R-:W-:Y:S02]  /*0040*/  SHF.R.U32.HI R2, RZ, 0x5, R0.reuse ;  /* 0x00000005ff027819 */ /* 0x101fe40000011600 */
[----:B------:R-:W-:-:S03]  /*0050*/  SHF.R.U32.HI R5, RZ, 0x7, R0 ;  /* 0x00000007ff057819 */ /* 0x000fc60000011600 */
[----:B------:R-:W0:Y:S04]  /*0060*/  SHFL.IDX PT, R6, R2, RZ, 0x1f ;  /* 0x00001fff02067589 */ /* 0x000e2800000e0000 */
[----:B------:R1:W2:Y:S01]  /*0070*/  SHFL.IDX PT, R4, R5, RZ, 0x1f ;  /* 0x00001fff05047589 */ /* 0x0002a200000e0000 */
[----:B0-----:R-:W-:-:S13]  /*0080*/  ISETP.NE.OR P0, PT, R6, RZ, !P0 ;  /* 0x000000ff0600720c */ /* 0x001fda0004705670 */
[----:B-12---:R-:W-:Y:S05]  /*0090*/  @P0 BRA `(.L_x_1) ;  /* 0x00000000002c0947 */ /* 0x006fea0003800000 */
[----:B------:R-:W-:Y:S02]  /*00a0*/  ULDC.64 UR4, c[0x0][0x198] ;  /* 0x0000660000047ab9 */ /* 0x000fe40000000a00 */
[----:B------:R-:W-:Y:S02]  /*00b0*/  UIADD3 UR6, UP0, UR4, 0xf0, URZ ;  /* 0x000000f004067890 */ /* 0x000fe4000ff1e03f */
[----:B------:R-:W-:Y:S02]  /*00c0*/  UIADD3 UR8, UP1, UR4, 0x1f0, URZ ;  /* 0x000001f004087890 */ /* 0x000fe4000ff3e03f */
[----:B------:R-:W-:Y:S02]  /*00d0*/  UIADD3 UR4, UP2, UR4, 0x2f0, URZ ;  /* 0x000002f004047890 */ /* 0x000fe4000ff5e03f */
[----:B------:R-:W-:Y:S02]  /*00e0*/  UIADD3.X UR7, URZ, UR5, URZ, UP0, !UPT ;  /* 0x000000053f077290 */ /* 0x000fe400087fe43f */
[----:B------:R-:W-:-:S02]  /*00f0*/  UIADD3.X UR9, URZ, UR5, URZ, UP1, !UPT ;  /* 0x000000053f097290 */ /* 0x000fc40008ffe43f */
[----:B------:R-:W-:-:S05]  /*0100*/  UIADD3.X UR5, URZ, UR5, URZ, UP2, !UPT ;  /* 0x000000053f057290 */ /* 0x000fca00097fe43f */
[----:B------:R0:W-:Y:S02]  /*0110*/  UTMACCTL.PF [UR6] ;  /* 0x00000000060079b9 */ /* 0x0001e40008040000 */
[----:B------:R0:W-:Y:S02]  /*0120*/  UTMACCTL.PF [UR8] ;  /* 0x00000000080079b9 */ /* 0x0001e40008040000 */
[----:B------:R0:W-:Y:S02]  /*0130*/  UTMACCTL.PF [UR4] ;  /* 0x00000000040079b9 */ /* 0x0001e40008040000 */
[----:B0-----:R-:W-:Y:S01]  /*0140*/  NOP ;  /* 0x0000000000007918 */ /* 0x001fe20000000000 */
.L_x_1:
[----:B------:R-:W-:Y:S05]  /*0150*/  BSYNC B0 ;  /* 0x0000000000007941 */ /* 0x000fea0003800000 */
.L_x_0:
[----:B------:R-:W0:Y:S02]  /*0160*/  SHFL.IDX PT, R3, R2, RZ, 0x1f ;  /* 0x00001fff02037589 */ /* 0x000e2400000e0000 */
[----:B0-----:R-:W-:-:S13]  /*0170*/  ISETP.NE.AND P0, PT, R3, RZ, PT ;  /* 0x000000ff0300720c */ /* 0x001fda0003f05270 */
[----:B------:R-:W-:Y:S05]  /*0180*/  @P0 BRA `(.L_x_2) ;  /* 0x0000000000480947 */ /* 0x000fea0003800000 */
[----:B------:R-:W0:Y:S01]  /*0190*/  S2UR UR8, SR_CgaCtaId ;  /* 0x00000000000879c3 */ /* 0x000e220000008800 */
[----:B------:R-:W-:Y:S01]  /*01a0*/  UMOV UR4, 0x400 ;  /* 0x0000040000047882 */ /* 0x000fe20000000000 */
[----:B------:R-:W-:Y:S01]  /*01b0*/  UMOV UR5, 0x1 ;  /* 0x0000000100057882 */ /* 0x000fe20000000000 */
[----:B------:R-:W-:Y:S01]  /*01c0*/  UMOV UR6, 0x100 ;  /* 0x0000010000067882 */ /* 0x000fe20000000000 */
[----:B------:R-:W-:Y:S01]  /*01d0*/  ELECT P0, URZ, PT ;  /* 0x00000000003f782f */ /* 0x000fe20003800000 */
[----:B------:R-:W-:-:S04]  /*01e0*/  UIADD3 UR6, -UR6, 0x100000, URZ ;  /* 0x0010000006067890 */ /* 0x000fc8000fffe13f */
[----:B------:R-:W-:Y:S02]  /*01f0*/  USHF.L.U32 UR7, UR6, 0xb, URZ ;  /* 0x0000000b06077899 */ /* 0x000fe4000800063f */
[----:B------:R-:W-:Y:S02]  /*0200*/  USHF.L.U32 UR6, UR6, 0x1, URZ ;  /* 0x0000000106067899 */ /* 0x000fe4000800063f */
[----:B0-----:R-:W-:Y:S02]  /*0210*/  ULEA UR8, UR8, UR4, 0x18 ;  /* 0x0000000408087291 */ /* 0x001fe4000f8ec03f */
[----:B------:R-:W-:-:S04]  /*0220*/  UIADD3 UR4, -UR5, 0x100000, URZ ;  /* 0x0010000005047890 */ /* 0x000fc8000fffe13f */
[----:B------:R-:W-:Y:S02]  /*0230*/  USHF.L.U32 UR5, UR4, 0xb, URZ ;  /* 0x0000000b04057899 */ /* 0x000fe4000800063f */
[----:B------:R-:W-:Y:S01]  /*0240*/  USHF.L.U32 UR4, UR4, 0x1, URZ ;  /* 0x0000000104047899 */ /* 0x000fe2000800063f */
[----:B------:R-:W0:Y:S11]  /*0250*/  FENCE.VIEW.ASYNC.S ;  /* 0x00000000000073c6 */ /* 0x000e360000000000 */
[----:B0-----:R0:W1:Y:S01]  /*0260*/  SYNCS.EXCH.64 URZ, [UR8], UR4 ;  /* 0x00000004083f75b2 */ /* 0x0010620008000100 */
[----:B------:R0:W2:Y:S01]  /*0270*/  SYNCS.EXCH.64 URZ, [UR8+0x10], UR6 ;  /* 0x00001006083f75b2 */ /* 0x0000a20008000100 */
[----:B------:R0:W3:Y:S01]  /*0280*/  SYNCS.EXCH.64 URZ, [UR8+0x8], UR4 ;  /* 0x00000804083f75b2 */ /* 0x0000e20008000100 */
[----:B------:R0:W4:Y:S01]  /*0290*/  SYNCS.EXCH.64 URZ, [UR8+0x18], UR6 ;  /* 0x00001806083f75b2 */ /* 0x0001220008000100 */
[----:B------:R-:W-:Y:S01]  /*02a0*/  NOP ;  /* 0x0000000000007918 */ /* 0x000fe20000000000 */
.L_x_2:
[----:B------:R-:W5:Y:S01]  /*02b0*/  SHFL.IDX PT, R2, R2, RZ, 0x1f ;  /* 0x00001fff02027589 */ /* 0x000f6200000e0000 */
[----:B------:R-:W1:Y:S01]  /*02c0*/  LDC R3, c[0x0][0x75c] ;  /* 0x0001d700ff037b82 */ /* 0x000e620000000800 */
[----:B------:R-:W-:Y:S02]  /*02d0*/  ELECT P0, URZ, PT ;  /* 0x00000000003f782f */ /* 0x000fe40003800000 */
[----:B------:R-:W-:Y:S01]  /*02e0*/  ISETP.NE.AND P2, PT, R4, RZ, PT ;  /* 0x000000ff0400720c */ /* 0x000fe20003f45270 */
[----:B------:R-:W2:Y:S01]  /*02f0*/  S2R R11, SR_CTAID.Y ;  /* 0x00000000000b7919 */ /* 0x000ea20000002600 */
[----:B0-----:R-:W-:Y:S01]  /*0300*/  UMOV UR4, 0x20 ;  /* 0x0000002000047882 */ /* 0x001fe20000000000 */
[----:B------:R-:W-:Y:S01]  /*0310*/  NOP ;  /* 0x0000000000007918 */ /* 0x000fe20000000000 */
[----:B------:R-:W-:Y:S01]  /*0320*/  IMAD.MOV.U32 R9, RZ, RZ, RZ ;  /* 0x000000ffff097224 */ /* 0x000fe200078e00ff */
[----:B------:R-:W0:Y:S01]  /*0330*/  S2R R8, SR_CTAID.X ;  /* 0x0000000000087919 */ /* 0x000e220000002500 */
[----:B------:R-:W-:Y:S01]  /*0340*/  NOP ;  /* 0x0000000000007918 */ /* 0x000fe20000000000 */
[----:B-----5:R-:W-:-:S02]  /*0350*/  ISETP.NE.OR P0, PT, R2, RZ, !P0 ;  /* 0x000000ff0200720c */ /* 0x020fc40004705670 */
[----:B-1----:R-:W-:Y:S02]  /*0360*/  ISETP.NE.AND P3, PT, R3, 0x1, PT ;  /* 0x000000010300780c */ /* 0x002fe40003f65270 */
[----:B------:R-:W-:-:S04]  /*0370*/  SHF.R.S32.HI R3, RZ, 0x1f, R6 ;  /* 0x0000001fff037819 */ /* 0x000fc80000011406 */
[----:B------:R-:W-:-:S04]  /*0380*/  LEA.HI R3, R3, R6, RZ, 0x2 ;  /* 0x0000000603037211 */ /* 0x000fc800078f10ff */
[----:B------:R-:W-:Y:S01]  /*0390*/  LOP3.LUT R3, R3, 0xfffffffc, RZ, 0xc0, !PT ;  /* 0xfffffffc03037812 */ /* 0x000fe200078ec0ff */
[----:B------:R-:W-:Y:S01]  /*03a0*/  VOTEU.ALL UP0, P0 ;  /* 0x00000000003f7886 */ /* 0x000fe20000000000 */
[----:B------:R-:W-:Y:S01]  /*03b0*/  VOTEU.ALL UP1, P0 ;  /* 0x00000000003f7886 */ /* 0x000fe20000020000 */
[----:B------:R-:W0:Y:S01]  /*03c0*/  @P3 LDC R7, c[0x0][0x10] ;  /* 0x00000400ff073b82 */ /* 0x000e220000000800 */
[----:B--2---:R-:W-:Y:S02]  /*03d0*/  @P3 IMAD.MOV.U32 R2, RZ, RZ, R11 ;  /* 0x000000ffff023224 */ /* 0x004fe400078e000b */
[----:B------:R-:W-:Y:S01]  /*03e0*/  IMAD.IADD R6, R6, 0x1, -R3 ;  /* 0x0000000106067824 */ /* 0x000fe200078e0a03 */
[----:B------:R-:W-:Y:S01]  /*03f0*/  @!UP0 UMOV UR6, 0x400 ;  /* 0x0000040000068882 */ /* 0x000fe20000000000 */
[----:B------:R-:W-:-:S04]  /*0400*/  @!UP0 UIADD3 UR4, -UR4, 0x100000, URZ ;  /* 0x0010000004048890 */ /* 0x000fc8000fffe13f */
[----:B------:R-:W-:Y:S02]  /*0410*/  @!UP0 USHF.L.U32 UR5, UR4, 0xb, URZ ;  /* 0x0000000b04058899 */ /* 0x000fe4000800063f */
[----:B------:R-:W-:Y:S01]  /*0420*/  @!UP0 USHF.L.U32 UR4, UR4, 0x1, URZ ;  /* 0x0000000104048899 */ /* 0x000fe2000800063f */
[----:B------:R-:W-:Y:S01]  /*0430*/  @P3 IMAD.MOV.U32 R3, RZ, RZ, RZ ;  /* 0x000000ffff033224 */ /* 0x000fe200078e00ff */
[----:B------:R-:W1:Y:S01]  /*0440*/  @!UP0 S2UR UR7, SR_CgaCtaId ;  /* 0x00000000000789c3 */ /* 0x000e620000008800 */
[----:B------:R-:W-:-:S07]  /*0450*/  @P3 IMAD.MOV.U32 R15, RZ, RZ, RZ ;  /* 0x000000ffff0f3224 */ /* 0x000fce00078e00ff */
[----:B------:R-:W2:Y:S01]  /*0460*/  @!P3 LDC R12, c[0x0][0xc] ;  /* 0x00000300ff0cbb82 */ /* 0x000ea20000000800 */
[----:B0-----:R-:W-:-:S04]  /*0470*/  @P3 IMAD.WIDE.U32 R2, R8, R7, R2 ;  /* 0x0000000708023225 */ /* 0x001fc800078e0002 */
[----:B------:R-:W-:Y:S02]  /*0480*/  VIADD R7, R4, 0xffffffff ;  /* 0xffffffff04077836 */ /* 0x000fe40000000000 */
[----:B------:R-:W-:Y:S01]  /*0490*/  @P3 IMAD.IADD R3, R3, 0x1, R15 ;  /* 0x0000000103033824 */ /* 0x000fe200078e020f */
[----:B-1----:R-:W-:Y:S02]  /*04a0*/  @!UP0 ULEA UR6, UR7, UR6, 0x18 ;  /* 0x0000000607068291 */ /* 0x002fe4000f8ec03f */
[----:B------:R-:W-:Y:S01]  /*04b0*/  ISETP.GE.U32.AND P1, PT, R7, 0x2, PT ;  /* 0x000000020700780c */ /* 0x000fe20003f26070 */
[----:B------:R-:W-:Y:S01]  /*04c0*/  VOTEU.ALL UP0, P0 ;  /* 0x00000000003f7886 */ /* 0x000fe20000000000 */
[----:B------:R-:W-:-:S04]  /*04d0*/  ISETP.NE.AND P0, PT, R6, 0x3, PT ;  /* 0x000000030600780c */ /* 0x000fc80003f05270 */
[----:B------:R-:W-:Y:S01]  /*04e0*/  ISETP.EQ.OR P0, PT, R6, RZ, !P0 ;  /* 0x000000ff0600720c */ /* 0x000fe20004702670 */
[----:B--2---:R-:W-:-:S03]  /*04f0*/  @!P3 IMAD.WIDE.U32 R12, R12, R11, R8 ;  /* 0x0000000b0c0cb225 */ /* 0x004fc600078e0008 */
[----:B------:R-:W-:Y:S01]  /*0500*/  ISETP.EQ.AND P0, PT, R4, RZ, P0 ;  /* 0x000000ff0400720c */ /* 0x000fe20000702270 */
[----:B------:R-:W0:Y:S02]  /*0510*/  FENCE.VIEW.ASYNC.S ;  /* 0x00000000000073c6 */ /* 0x000e240000000000 */
[----:B0-----:R0:W3:Y:S01]  /*0520*/  @!UP0 SYNCS.EXCH.64 URZ, [UR6+0x30], UR4 ;  /* 0x00003004063f85b2 */ /* 0x0010e20008000100 */
[----:B------:R-:W-:Y:S01]  /*0530*/  @!P3 IMAD.MOV.U32 R2, RZ, RZ, R12 ;  /* 0x000000ffff02b224 */ /* 0x000fe200078e000c */
[----:B------:R-:W-:Y:S01]  /*0540*/  SEL R4, RZ, 0x1, !P0 ;  /* 0x00000001ff047807 */ /* 0x000fe20004000000 */
[----:B------:R-:W-:-:S03]  /*0550*/  @!P3 IMAD.MOV.U32 R3, RZ, RZ, R13 ;  /* 0x000000ffff03b224 */ /* 0x000fc600078e000d */
[----:B------:R-:W-:Y:S01]  /*0560*/  SEL R4, R4, 0x2, P1 ;  /* 0x0000000204047807 */ /* 0x000fe20000800000 */
[----:B------:R0:W3:Y:S01]  /*0570*/  @!UP1 SYNCS.EXCH.64 URZ, [UR6+0x38], UR4 ;  /* 0x00003804063f95b2 */ /* 0x0000e20008000100 */
[----:B------:R-:W-:Y:S01]  /*0580*/  NOP ;  /* 0x0000000000007918 */ /* 0x000fe20000000000 */
[----:B---34-:R-:W-:Y:S06]  /*0590*/  BAR.SYNC.DEFER_BLOCKING 0x0 ;  /* 0x0000000000007b1d */ /* 0x018fec0000010000 */
[----:B------:R-:W-:Y:S05]  /*05a0*/  @!P2 BRA `(.L_x_3) ;  /* 0x000000ac00c8a947 */ /* 0x000fea0003800000 */
[----:B------:R-:W-:-:S13]  /*05b0*/  ISETP.GT.U32.AND P0, PT, R7, 0x1, PT ;  /* 0x000000010700780c */ /* 0x000fda0003f04070 */
[----:B0-----:R-:W-:Y:S05]  /*05c0*/  @P0 EXIT ;  /* 0x000000000000094d */ /* 0x001fea0003800000 */
[----:B------:R-:W-:Y:S01]  /*05d0*/  ULDC.64 UR4, c[0x0][0x750] ;  /* 0x0001d40000047ab9 */ /* 0x000fe20000000a00 */
[----:B------:R-:W-:Y:S01]  /*05e0*/  PRMT R14, RZ, 0x7610, R14 ;  /* 0x00007610ff0e7816 */ /* 0x000fe2000000000e */
[----:B------:R-:W-:Y:S01]  /*05f0*/  IMAD.MOV.U32 R10, RZ, RZ, -0x1 ;  /* 0xffffffffff0a7424 */ /* 0x000fe200078e00ff */
[----:B------:R-:W-:Y:S01]  /*0600*/  ISETP.GE.U32.AND P0, PT, R2, UR4, PT ;  /* 0x0000000402007c0c */ /* 0x000fe2000bf06070 */
[----:B------:R-:W-:Y:S02]  /*0610*/  IMAD.MOV.U32 R7, RZ, RZ, -0x1 ;  /* 0xffffffffff077424 */ /* 0x000fe400078e00ff */
[----:B------:R-:W-:Y:S01]  /*0620*/  IMAD.MOV.U32 R6, RZ, RZ, -0x1 ;  /* 0xffffffffff067424 */ /* 0x000fe200078e00ff */
[----:B------:R-:W-:-:S13]  /*0630*/  ISETP.GE.U32.AND.EX P0, PT, R3, UR5, PT, P0 ;  /* 0x0000000503007c0c */ /* 0x000fda000bf06100 */
[----:B------:R-:W-:Y:S05]  /*0640*/  @P0 BRA `(.L_x_4) ;  /* 0x00000004005c0947 */ /* 0x000fea0003800000 */
[----:B------:R-:W0:Y:S01]  /*0650*/  LDC.64 R18, c[0x0][0x728] ;  /* 0x0001ca00ff127b82 */ /* 0x000e220000000a00 */
[----:B------:R-:W-:Y:S02]  /*0660*/  IMAD.MOV.U32 R6, RZ, RZ, R2 ;  /* 0x000000ffff067224 */ /* 0x000fe400078e0002 */
[----:B------:R-:W-:-:S05]  /*0670*/  IMAD.MOV.U32 R7, RZ, RZ, R3 ;  /* 0x000000ffff077224 */ /* 0x000fca00078e0003 */
[----:B------:R-:W1:Y:S08]  /*0680*/  LDC R10, c[0x0][0x730] ;  /* 0x0001cc00ff0a7b82 */ /* 0x000e700000000800 */
[----:B------:R-:W2:Y:S01]  /*0690*/  LDC.64 R20, c[0x0][0x720] ;  /* 0x0001c800ff147b82 */ /* 0x000ea20000000a00 */
[----:B0-----:R-:W-:-:S04]  /*06a0*/  ISETP.NE.U32.AND P0, PT, R18, RZ, PT ;  /* 0x000000ff1200720c */ /* 0x001fc80003f05070 */
[----:B------:R-:W-:-:S13]  /*06b0*/  ISETP.NE.AND.EX P0, PT, R19, RZ, PT, P0 ;  /* 0x000000ff1300720c */ /* 0x000fda0003f05300 */
[----:B-12---:R-:W-:Y:S05]  /*06c0*/  @!P0 BRA `(.L_x_5) ;  /* 0x0000000000288947 */ /* 0x006fea0003800000 */
[----:B------:R-:W0:Y:S02]  /*06d0*/  LDC R15, c[0x0][0x734] ;  /* 0x0001cd00ff0f7b82 */ /* 0x000e240000000800 */
[----:B0-----:R-:W-:-:S05]  /*06e0*/  IADD3 R15, P0, R2, R15, RZ ;  /* 0x0000000f020f7210 */ /* 0x001fca0007f1e0ff */
[----:B------:R-:W-:-:S04]  /*06f0*/  IMAD.X R17, RZ, RZ, R3, P0 ;  /* 0x000000ffff117224 */ /* 0x000fc800000e0603 */
[----:B------:R-:W-:-:S04]  /*0700*/  IMAD.WIDE.U32 R6, R17, R18, RZ ;  /* 0x0000001211067225 */ /* 0x000fc800078e00ff */
[----:B------:R-:W-:-:S04]  /*0710*/  IMAD.WIDE.U32 R12, P0, R15, R19, R6 ;  /* 0x000000130f0c7225 */ /* 0x000fc80007800006 */
[----:B------:R-:W-:-:S04]  /*0720*/  IMAD.WIDE.U32 R6, R15, R18, RZ ;  /* 0x000000120f067225 */ /* 0x000fc800078e00ff */
[----:B------:R-:W-:Y:S01]  /*0730*/  IMAD.X R15, RZ, RZ, RZ, P0 ;  /* 0x000000ffff0f7224 */ /* 0x000fe200000e06ff */
[----:B------:R-:W-:Y:S01]  /*0740*/  IADD3 RZ, P0, R7, R12, RZ ;  /* 0x0000000c07ff7210 */ /* 0x000fe20007f1e0ff */
[----:B------:R-:W-:-:S04]  /*0750*/  IMAD.MOV.U32 R14, RZ, RZ, R13 ;  /* 0x000000ffff0e7224 */ /* 0x000fc800078e000d */
[----:B------:R-:W-:-:S08]  /*0760*/  IMAD.WIDE.U32.X R6, R17, R19, R14, P0 ;  /* 0x0000001311067225 */ /* 0x000fd000000e040e */
.L_x_5:
[-CC-:B------:R-:W-:Y:S01]  /*0770*/  SHF.R.U64 R26, R6, R10.reuse, R7.reuse ;  /* 0x0000000a061a7219 */ /* 0x180fe20000001207 */
[----:B------:R-:W0:Y:S01]  /*0780*/  LDC.64 R22, c[0x0][0x740] ;  /* 0x0001d000ff167b82 */ /* 0x000e220000000a00 */
[----:B------:R-:W-:Y:S01]  /*0790*/  SHF.R.U32.HI R7, RZ, R10, R7 ;  /* 0x0000000aff077219 */ /* 0x000fe20000011607 */
[----:B------:R-:W-:Y:S01]  /*07a0*/  ULDC UR4, c[0x0][0x150] ;  /* 0x0000540000047ab9 */ /* 0x000fe20000000800 */
[----:B------:R-:W-:Y:S02]  /*07b0*/  IADD3 R15, P0, RZ, -R26, RZ ;  /* 0x8000001aff0f7210 */ /* 0x000fe40007f1e0ff */
[----:B------:R-:W-:-:S03]  /*07c0*/  I2FP.F32.U32 R6, R8 ;  /* 0x0000000800067245 */ /* 0x000fc60000201000 */
[----:B------:R-:W1:Y:S01]  /*07d0*/  LDC R12, c[0x0][0x718] ;  /* 0x0001c600ff0c7b82 */ /* 0x000e620000000800 */
[----:B------:R-:W-:Y:S02]  /*07e0*/  IMAD.X R17, RZ, RZ, ~R7, P0 ;  /* 0x000000ffff117224 */ /* 0x000fe400000e0e07 */
[----:B------:R-:W-:Y:S01]  /*07f0*/  FMUL R9, R6, UR4 ;  /* 0x0000000406097c20 */ /* 0x000fe20008400000 */
[----:B------:R-:W-:Y:S01]  /*0800*/  IMAD.WIDE.U32 R6, R15, R20, R2 ;  /* 0x000000140f067225 */ /* 0x000fe200078e0002 */
[----:B------:R-:W-:-:S03]  /*0810*/  ULDC UR4, c[0x0][0x154] ;  /* 0x0000550000047ab9 */ /* 0x000fc60000000800 */
[----:B------:R-:W-:Y:S01]  /*0820*/  IMAD R10, R17, R20, RZ ;  /* 0x00000014110a7224 */ /* 0x000fe200078e02ff */
[----:B------:R-:W2:Y:S01]  /*0830*/  LDC R13, c[0x0][0x144] ;  /* 0x00005100ff0d7b82 */ /* 0x000ea20000000800 */
[----:B------:R-:W3:Y:S02]  /*0840*/  F2I.U32.TRUNC.NTZ R9, R9 ;  /* 0x0000000900097305 */ /* 0x000ee4000020f000 */
[----:B------:R-:W-:-:S04]  /*0850*/  IMAD R15, R15, R21, R10 ;  /* 0x000000150f0f7224 */ /* 0x000fc800078e020a */
[----:B------:R-:W-:Y:S01]  /*0860*/  IMAD.IADD R7, R7, 0x1, R15 ;  /* 0x0000000107077824 */ /* 0x000fe200078e020f */
[----:B------:R-:W4:Y:S01]  /*0870*/  LDC R14, c[0x0][0x708] ;  /* 0x0001c200ff0e7b82 */ /* 0x000f220000000800 */
[----:B0-----:R-:W-:-:S04]  /*0880*/  ISETP.NE.U32.AND P0, PT, R22, RZ, PT ;  /* 0x000000ff1600720c */ /* 0x001fc80003f05070 */
[----:B------:R-:W-:-:S03]  /*0890*/  ISETP.NE.AND.EX P0, PT, R23, RZ, PT, P0 ;  /* 0x000000ff1700720c */ /* 0x000fc60003f05300 */
[----:B------:R-:W0:Y:S01]  /*08a0*/  LDC R17, c[0x0][0x758] ;  /* 0x0001d600ff117b82 */ /* 0x000e220000000800 */
[-C--:B-1----:R-:W-:Y:S01]  /*08b0*/  SHF.R.U64 R20, R6, R12.reuse, R7 ;  /* 0x0000000c06147219 */ /* 0x082fe20000001207 */
[----:B---3--:R-:W-:Y:S01]  /*08c0*/  IMAD.MOV R10, RZ, RZ, -R9 ;  /* 0x000000ffff0a7224 */ /* 0x008fe200078e0a09 */
[----:B------:R-:W-:Y:S02]  /*08d0*/  I2FP.F32.U32 R6, R11 ;  /* 0x0000000b00067245 */ /* 0x000fe40000201000 */
[----:B------:R-:W-:-:S03]  /*08e0*/  SHF.R.U32.HI R9, RZ, R12, R7 ;  /* 0x0000000cff097219 */ /* 0x000fc60000011607 */
[----:B------:R-:W1:Y:S01]  /*08f0*/  LDC R18, c[0x0][0x148] ;  /* 0x00005200ff127b82 */ /* 0x000e620000000800 */
[----:B--2---:R-:W-:Y:S02]  /*0900*/  IMAD R10, R13, R10, R8 ;  /* 0x0000000a0d0a7224 */ /* 0x004fe400078e0208 */
[----:B------:R-:W-:Y:S01]  /*0910*/  FMUL R7, R6, UR4 ;  /* 0x0000000406077c20 */ /* 0x000fe20008400000 */
[----:B------:R-:W-:-:S03]  /*0920*/  IMAD.MOV.U32 R6, RZ, RZ, -0x1 ;  /* 0xffffffffff067424 */ /* 0x000fc600078e00ff */
[----:B------:R2:W3:Y:S01]  /*0930*/  F2I.U32.TRUNC.NTZ R16, R7 ;  /* 0x0000000700107305 */ /* 0x0004e2000020f000 */
[----:B------:R-:W1:Y:S01]  /*0940*/  LDC R19, c[0x0][0x700] ;  /* 0x0001c000ff137b82 */ /* 0x000e620000000800 */
[-CC-:B----4-:R-:W-:Y:S02]  /*0950*/  SHF.R.U64 R28, R20, R14.reuse, R9.reuse ;  /* 0x0000000e141c7219 */ /* 0x190fe40000001209 */
[----:B------:R-:W-:Y:S01]  /*0960*/  SHF.R.U32.HI R8, RZ, R14, R9 ;  /* 0x0000000eff087219 */ /* 0x000fe20000011609 */
[----:B------:R-:W-:-:S04]  /*0970*/  IMAD.MOV.U32 R14, RZ, RZ, 0x1 ;  /* 0x00000001ff0e7424 */ /* 0x000fc800078e00ff */
[----:B------:R-:W4:Y:S01]  /*0980*/  LDC R21, c[0x0][0x748] ;  /* 0x0001d200ff157b82 */ /* 0x000f220000000800 */
[-CC-:B0-----:R-:W-:Y:S02]  /*0990*/  SHF.R.U64 R30, R28, R17.reuse, R8.reuse ;  /* 0x000000111c1e7219 */ /* 0x181fe40000001208 */
[-C--:B------:R-:W-:Y:S02]  /*09a0*/  SHF.L.U32 R6, R6, R17.reuse, RZ ;  /* 0x0000001106067219 */ /* 0x080fe400000006ff */
[-C--:B------:R-:W-:Y:S02]  /*09b0*/  SHF.R.U32.HI R8, RZ, R17.reuse, R8 ;  /* 0x00000011ff087219 */ /* 0x080fe40000011608 */
[----:B------:R-:W-:Y:S01]  /*09c0*/  LOP3.LUT R15, RZ, R6, RZ, 0x33, !PT ;  /* 0x00000006ff0f7212 */ /* 0x000fe200078e33ff */
[----:B------:R-:W0:Y:S01]  /*09d0*/  LDC R25, c[0x0][0x738] ;  /* 0x0001ce00ff197b82 */ /* 0x000e220000000800 */
[----:B------:R-:W-:Y:S01]  /*09e0*/  SHF.L.U32 R14, R14, R17, RZ ;  /* 0x000000110e0e7219 */ /* 0x000fe200000006ff */
[----:B------:R-:W-:-:S02]  /*09f0*/  IMAD.MOV.U32 R6, RZ, RZ, R30 ;  /* 0x000000ffff067224 */ /* 0x000fc400078e001e */
[----:B--2---:R-:W-:-:S04]  /*0a00*/  IMAD.MOV.U32 R7, RZ, RZ, R8 ;  /* 0x000000ffff077224 */ /* 0x004fc800078e0008 */
[----:B------:R-:W2:Y:S01]  /*0a10*/  LDC R24, c[0x0][0x710] ;  /* 0x0001c400ff187b82 */ /* 0x000ea20000000800 */
[----:B---3--:R-:W-:Y:S05]  /*0a20*/  @!P0 BRA `(.L_x_6) ;  /* 0x0000000000288947 */ /* 0x008fea0003800000 */
[----:B------:R-:W3:Y:S02]  /*0a30*/  LDC R13, c[0x0][0x74c] ;  /* 0x0001d300ff0d7b82 */ /* 0x000ee40000000800 */
[----:B---3--:R-:W-:-:S05]  /*0a40*/  IADD3 R13, P0, R30, R13, RZ ;  /* 0x0000000d1e0d7210 */ /* 0x008fca0007f1e0ff */
        /* <DEDUP_REMOVED lines=8> */
.L_x_6:
[----:B----4-:R-:W-:Y:S01]  /*0ad0*/  SHF.R.U64 R6, R6, R21, R7 ;  /* 0x0000001506067219 */ /* 0x010fe20000001207 */
[----:B-1----:R-:W-:Y:S01]  /*0ae0*/  VIADD R7, R19, 0xffffffff ;  /* 0xffffffff13077836 */ /* 0x002fe20000000000 */
[----:B------:R-:W-:Y:S01]  /*0af0*/  LOP3.LUT R15, R28, R15, RZ, 0xc0, !PT ;  /* 0x0000000f1c0f7212 */ /* 0x000fe200078ec0ff */
[----:B------:R-:W-:Y:S02]  /*0b00*/  IMAD.MOV R16, RZ, RZ, -R16 ;  /* 0x000000ffff107224 */ /* 0x000fe400078e0a10 */
[----:B------:R-:W-:Y:S01]  /*0b10*/  IMAD.MOV R8, RZ, RZ, -R6 ;  /* 0x000000ffff087224 */ /* 0x000fe200078e0a06 */
[----:B------:R-:W-:Y:S01]  /*0b20*/  LOP3.LUT R7, R20, R7, RZ, 0xc0, !PT ;  /* 0x0000000714077212 */ /* 0x000fe200078ec0ff */
[----:B------:R-:W-:Y:S02]  /*0b30*/  IMAD R15, R14, R6, R15 ;  /* 0x000000060e0f7224 */ /* 0x000fe400078e020f */
[----:B------:R-:W-:Y:S02]  /*0b40*/  @P3 IMAD R10, R18, R16, R11 ;  /* 0x00000010120a3224 */ /* 0x000fe400078e020b */
[----:B0-----:R-:W-:-:S02]  /*0b50*/  IMAD R6, R8, R25, R30 ;  /* 0x0000001908067224 */ /* 0x001fc400078e021e */
[----:B--2---:R-:W-:Y:S02]  /*0b60*/  IMAD R10, R15, R24, R10 ;  /* 0x000000180f0a7224 */ /* 0x004fe400078e020a */
[----:B------:R-:W-:Y:S02]  /*0b70*/  IMAD R9, R6, R19, R7 ;  /* 0x0000001306097224 */ /* 0x000fe400078e0207 */
[----:B------:R-:W-:Y:S02]  /*0b80*/  IMAD.MOV.U32 R14, RZ, RZ, 0x1 ;  /* 0x00000001ff0e7424 */ /* 0x000fe400078e00ff */
[----:B------:R-:W-:Y:S01]  /*0b90*/  IMAD.MOV.U32 R6, RZ, RZ, R26 ;  /* 0x000000ffff067224 */ /* 0x000fe200078e001a */
[----:B------:R-:W-:Y:S02]  /*0ba0*/  SEL R7, R9, R10, !P3 ;  /* 0x0000000a09077207 */ /* 0x000fe40005800000 */
[----:B------:R-:W-:-:S07]  /*0bb0*/  SEL R10, R10, R9, !P3 ;  /* 0x000000090a0a7207 */ /* 0x000fce0005800000 */
.L_x_4:
[----:B------:R-:W-:-:S08]  /*0bc0*/  NOP ;  /* 0x0000000000007918 */ /* 0x000fd00000000000 */
[----:B------:R-:W0:Y:S02]  /*0bd0*/  USETMAXREG.TRY_ALLOC.CTAPOOL UP0, 0xe8 ;  /* 0x000000e8000079c8 */ /* 0x000e240008000600 */
[----:B0-----:R-:W-:-:S13]  /*0be0*/  PLOP3.LUT P0, PT, PT, PT, UP0, 0x80, 0x0 ;  /* 0x000000000000781c */ /* 0x001fda0003f0f008 */
[----:B------:R-:W-:Y:S05]  /*0bf0*/  @!P0 BRA `(.L_x_4) ;  /* 0xfffffffc00f08947 */ /* 0x000fea000383ffff */
[----:B------:R-:W-:Y:S01]  /*0c00*/  ULDC.64 UR4, c[0x0][0x698] ;  /* 0x0001a60000047ab9 */ /* 0x000fe20000000a00 */
[----:B------:R-:W-:Y:S01]  /*0c10*/  ULDC.64 UR14, c[0x0][0x208] ;  /* 0x00008200000e7ab9 */ /* 0x000fe20000000a00 */
[----:B------:R-:W-:-:S04]  /*0c20*/  ISETP.NE.U32.AND P0, PT, RZ, UR4, PT ;  /* 0x00000004ff007c0c */ /* 0x000fc8000bf05070 */
[----:B------:R-:W-:-:S13]  /*0c30*/  ISETP.NE.AND.EX P0, PT, RZ, UR5, PT, P0 ;  /* 0x00000005ff007c0c */ /* 0x000fda000bf05300 */
[----:B------:R-:W-:Y:S05]  /*0c40*/  @!P0 BRA `(.L_x_7) ;  /* 0x00000000001c8947 */ /* 0x000fea0003800000 */
[----:B------:R-:W0:Y:S02]  /*0c50*/  LDC.64 R8, c[0x0][0x698] ;  /* 0x0001a600ff087b82 */ /* 0x000e240000000a00 */
[----:B0-----:R-:W2:Y:S02]  /*0c60*/  LDG.E.64 R8, desc[UR14][R8.64] ;  /* 0x0000000e08087981 */ /* 0x001ea4000c1e1b00 */
[----:B--2---:R-:W-:-:S04]  /*0c70*/  ISETP.NE.U32.AND P0, PT, R8, RZ, PT ;  /* 0x000000ff0800720c */ /* 0x004fc80003f05070 */
[----:B------:R-:W-:-:S13]  /*0c80*/  ISETP.NE.AND.EX P0, PT, R9, RZ, PT, P0 ;  /* 0x000000ff0900720c */ /* 0x000fda0003f05300 */
[----:B------:R-:W-:Y:S05]  /*0c90*/  @!P0 BRA `(.L_x_7) ;  /* 0x0000000000088947 */ /* 0x000fea0003800000 */
[----:B------:R0:W5:Y:S01]  /*0ca0*/  LD.E R8, desc[UR14][R8.64] ;  /* 0x0000000e08087980 */ /* 0x000162000c101900 */
[----:B------:R-:W-:Y:S05]  /*0cb0*/  BRA `(.L_x_8) ;  /* 0x0000000000207947 */ /* 0x000fea0003800000 */
.L_x_7:
[----:B------:R-:W-:Y:S02]  /*0cc0*/  ULDC.64 UR4, c[0x0][0x688] ;  /* 0x0001a20000047ab9 */ /* 0x000fe40000000a00 */
[----:B------:R-:W-:-:S04]  /*0cd0*/  ISETP.NE.U32.AND P0, PT, RZ, UR4, PT ;  /* 0x00000004ff007c0c */ /* 0x000fc8000bf05070 */
[----:B------:R-:W-:-:S13]  /*0ce0*/  ISETP.NE.AND.EX P0, PT, RZ, UR5, PT, P0 ;  /* 0x00000005ff007c0c */ /* 0x000fda000bf05300 */
[----:B------:R-:W-:Y:S05]  /*0cf0*/  @!P0 BRA `(.L_x_9) ;  /* 0x00000000000c8947 */ /* 0x000fea0003800000 */
[----:B------:R-:W0:Y:S02]  /*0d00*/  LDC.64 R8, c[0x0][0x688] ;  /* 0x0001a200ff087b82 */ /* 0x000e240000000a00 */
[----:B0-----:R1:W5:Y:S01]  /*0d10*/  LDG.E R8, desc[UR14][R8.64] ;  /* 0x0000000e08087981 */ /* 0x001362000c1e1900 */
[----:B------:R-:W-:Y:S05]  /*0d20*/  BRA `(.L_x_8) ;  /* 0x0000000000047947 */ /* 0x000fea0003800000 */
.L_x_9:
[----:B------:R-:W2:Y:S02]  /*0d30*/  LDC R8, c[0x0][0x680] ;  /* 0x0001a000ff087b82 */ /* 0x000ea40000000800 */
.L_x_8:
[----:B------:R-:W-:Y:S02]  /*0d40*/  ULDC.64 UR4, c[0x0][0x6a0] ;  /* 0x0001a80000047ab9 */ /* 0x000fe40000000a00 */
[----:B------:R-:W-:-:S04]  /*0d50*/  ISETP.NE.U32.AND P0, PT, RZ, UR4, PT ;  /* 0x00000004ff007c0c */ /* 0x000fc8000bf05070 */
[----:B------:R-:W-:-:S13]  /*0d60*/  ISETP.NE.AND.EX P0, PT, RZ, UR5, PT, P0 ;  /* 0x00000005ff007c0c */ /* 0x000fda000bf05300 */
[----:B------:R-:W-:Y:S05]  /*0d70*/  @!P0 BRA `(.L_x_10) ;  /* 0x00000000001c8947 */ /* 0x000fea0003800000 */
[----:B------:R-:W3:Y:S02]  /*0d80*/  LDC.64 R12, c[0x0][0x6a0] ;  /* 0x0001a800ff0c7b82 */ /* 0x000ee40000000a00 */
[----:B---3--:R-:W3:Y:S02]  /*0d90*/  LDG.E.64 R12, desc[UR14][R12.64] ;  /* 0x0000000e0c0c7981 */ /* 0x008ee4000c1e1b00 */
[----:B---3--:R-:W-:-:S04]  /*0da0*/  ISETP.NE.U32.AND P0, PT, R12, RZ, PT ;  /* 0x000000ff0c00720c */ /* 0x008fc80003f05070 */
[----:B------:R-:W-:-:S13]  /*0db0*/  ISETP.NE.AND.EX P0, PT, R13, RZ, PT, P0 ;  /* 0x000000ff0d00720c */ /* 0x000fda0003f05300 */
[----:B------:R-:W-:Y:S05]  /*0dc0*/  @!P0 BRA `(.L_x_10) ;  /* 0x0000000000088947 */ /* 0x000fea0003800000 */
[----:B01----:R0:W5:Y:S01]  /*0dd0*/  LD.E R9, desc[UR14][R12.64] ;  /* 0x0000000e0c097980 */ /* 0x003162000c101900 */
[----:B------:R-:W-:Y:S05]  /*0de0*/  BRA `(.L_x_11) ;  /* 0x0000000000207947 */ /* 0x000fea0003800000 */
.L_x_10:
[----:B------:R-:W-:Y:S02]  /*0df0*/  ULDC.64 UR4, c[0x0][0x690] ;  /* 0x0001a40000047ab9 */ /* 0x000fe40000000a00 */
[----:B------:R-:W-:-:S04]  /*0e00*/  ISETP.NE.U32.AND P0, PT, RZ, UR4, PT ;  /* 0x00000004ff007c0c */ /* 0x000fc8000bf05070 */
[----:B------:R-:W-:-:S13]  /*0e10*/  ISETP.NE.AND.EX P0, PT, RZ, UR5, PT, P0 ;  /* 0x00000005ff007c0c */ /* 0x000fda000bf05300 */
[----:B------:R-:W-:Y:S05]  /*0e20*/  @!P0 BRA `(.L_x_12) ;  /* 0x00000000000c8947 */ /* 0x000fea0003800000 */
[----:B------:R-:W0:Y:S02]  /*0e30*/  LDC.64 R12, c[0x0][0x690] ;  /* 0x0001a400ff0c7b82 */ /* 0x000e240000000a00 */
[----:B01----:R1:W5:Y:S01]  /*0e40*/  LDG.E R9, desc[UR14][R12.64] ;  /* 0x0000000e0c097981 */ /* 0x003362000c1e1900 */
[----:B------:R-:W-:Y:S05]  /*0e50*/  BRA `(.L_x_11) ;  /* 0x0000000000047947 */ /* 0x000fea0003800000 */
.L_x_12:
[----:B01----:R-:W3:Y:S02]  /*0e60*/  LDC R9, c[0x0][0x684] ;  /* 0x0001a100ff097b82 */ /* 0x003ee40000000800 */
.L_x_11:
[----:B------:R-:W-:-:S13]  /*0e70*/  LOP3.LUT P0, RZ, R14, 0xff, RZ, 0xc0, !PT ;  /* 0x000000ff0eff7812 */ /* 0x000fda000780c0ff */
[----:B------:R-:W-:Y:S05]  /*0e80*/  @!P0 EXIT ;  /* 0x000000000000894d */ /* 0x000fea0003800000 */
[----:B------:R-:W-:Y:S01]  /*0e90*/  ULDC UR4, c[0x0][0x28c] ;  /* 0x0000a30000047ab9 */ /* 0x000fe20000000800 */
[----:B------:R-:W-:Y:S01]  /*0ea0*/  LOP3.LUT R156, R4, 0x1, RZ, 0xfc, !PT ;  /* 0x00000001049c7812 */ /* 0x000fe200078efcff */
[----:B------:R-:W-:-:S04]  /*0eb0*/  UIADD3 UR4, UR4, 0x7f, URZ ;  /* 0x0000007f04047890 */ /* 0x000fc8000fffe03f */
[----:B------:R-:W-:-:S04]  /*0ec0*/  USHF.R.S32.HI UR5, URZ, 0x1f, UR4 ;  /* 0x0000001f3f057899 */ /* 0x000fc80008011404 */
[----:B------:R-:W-:-:S03]  /*0ed0*/  ULEA.HI UR5, UR5, UR4, URZ, 0x7 ;  /* 0x0000000405057291 */ /* 0x000fc6000f8f383f */
[----:B------:R-:W-:Y:S01]  /*0ee0*/  UMOV UR4, URZ ;  /* 0x0000003f00047c82 */ /* 0x000fe20008000000 */
[----:B------:R-:W-:-:S03]  /*0ef0*/  USHF.R.S32.HI UR6, URZ, 0x7, UR5 ;  /* 0x000000073f067899 */ /* 0x000fc60008011405 */
[----:B------:R-:W-:-:S09]  /*0f00*/  UMOV UR5, URZ ;  /* 0x0000003f00057c82 */ /* 0x000fd20008000000 */
.L_x_277:
[----:B------:R-:W-:Y:S02]  /*0f10*/  LOP3.LUT R11, R0, 0x80, RZ, 0xc0, !PT ;  /* 0x00000080000b7812 */ /* 0x000fe400078ec0ff */
[----:B------:R-:W-:Y:S02]  /*0f20*/  CS2R R150, SRZ ;  /* 0x0000000000967805 */ /* 0x000fe4000001ff00 */
[----:B------:R-:W-:Y:S02]  /*0f30*/  CS2R R24, SRZ ;  /* 0x0000000000187805 */ /* 0x000fe4000001ff00 */
[----:B------:R-:W-:Y:S02]  /*0f40*/  CS2R R26, SRZ ;  /* 0x00000000001a7805 */ /* 0x000fe4000001ff00 */
[----:B01----:R-:W-:Y:S02]  /*0f50*/  SHF.R.U32.HI R12, RZ, 0x7, R11 ;  /* 0x00000007ff0c7819 */ /* 0x003fe4000001160b */
[----:B----4-:R-:W-:-:S02]  /*0f60*/  CS2R R28, SRZ ;  /* 0x00000000001c7805 */ /* 0x010fc4000001ff00 */
[----:B------:R-:W-:Y:S02]  /*0f70*/  VIMNMX R11, RZ, UR6, PT ;  /* 0x00000006ff0b7c48 */ /* 0x000fe4000bfe0100 */
[----:B------:R-:W-:Y:S02]  /*0f80*/  CS2R R30, SRZ ;  /* 0x00000000001e7805 */ /* 0x000fe4000001ff00 */
[----:B------:R-:W-:Y:S02]  /*0f90*/  CS2R R32, SRZ ;  /* 0x0000000000207805 */ /* 0x000fe4000001ff00 */
[----:B------:R-:W-:Y:S01]  /*0fa0*/  CS2R R34, SRZ ;  /* 0x0000000000227805 */ /* 0x000fe2000001ff00 */
[----:B------:R-:W0:Y:S01]  /*0fb0*/  SHFL.IDX PT, R12, R12, RZ, 0x1f ;  /* 0x00001fff0c0c7589 */ /* 0x000e2200000e0000 */
[----:B------:R-:W-:Y:S02]  /*0fc0*/  IADD3 R11, -R11, UR6, RZ ;  /* 0x000000060b0b7c10 */ /* 0x000fe4000fffe1ff */
[----:B------:R-:W-:-:S02]  /*0fd0*/  CS2R R36, SRZ ;  /* 0x0000000000247805 */ /* 0x000fc4000001ff00 */
[----:B------:R-:W-:Y:S02]  /*0fe0*/  CS2R R38, SRZ ;  /* 0x0000000000267805 */ /* 0x000fe4000001ff00 */
[----:B------:R-:W-:Y:S02]  /*0ff0*/  CS2R R40, SRZ ;  /* 0x0000000000287805 */ /* 0x000fe4000001ff00 */
[----:B------:R-:W-:Y:S02]  /*1000*/  ISETP.GE.AND P0, PT, R11, 0x1, PT ;  /* 0x000000010b00780c */ /* 0x000fe40003f06270 */
[----:B------:R-:W-:Y:S02]  /*1010*/  CS2R R42, SRZ ;  /* 0x00000000002a7805 */ /* 0x000fe4000001ff00 */
[----:B------:R-:W-:Y:S02]  /*1020*/  CS2R R44, SRZ ;  /* 0x00000000002c7805 */ /* 0x000fe4000001ff00 */
[----:B------:R-:W-:-:S02]  /*1030*/  CS2R R46, SRZ ;  /* 0x00000000002e7805 */ /* 0x000fc4000001ff00 */
[----:B------:R-:W-:Y:S02]  /*1040*/  CS2R R48, SRZ ;  /* 0x0000000000307805 */ /* 0x000fe4000001ff00 */
[----:B------:R-:W-:Y:S02]  /*1050*/  CS2R R50, SRZ ;  /* 0x0000000000327805 */ /* 0x000fe4000001ff00 */
[----:B------:R-:W-:Y:S02]  /*1060*/  CS2R R52, SRZ ;  /* 0x0000000000347805 */ /* 0x000fe4000001ff00 */
        /* <DEDUP_REMOVED lines=12> */
[----:B0-----:R-:W-:Y:S02]  /*1130*/  R2UR UR7, R12 ;  /* 0x000000000c0772ca */ /* 0x001fe400000e0000 */
        /* <DEDUP_REMOVED lines=33> */
[----:B--2---:R-:W-:Y:S02]  /*1350*/  CS2R R144, SRZ ;  /* 0x0000000000907805 */ /* 0x004fe4000001ff00 */
[----:B------:R-:W-:Y:S02]  /*1360*/  CS2R R146, SRZ ;  /* 0x0000000000927805 */ /* 0x000fe4000001ff00 */
[----:B------:R-:W-:Y:S01]  /*1370*/  CS2R R148, SRZ ;  /* 0x0000000000947805 */ /* 0x000fe2000001ff00 */
[----:B-----5:R-:W-:Y:S06]  /*1380*/  @!P0 BRA `(.L_x_13) ;  /* 0x00000004006c8947 */ /* 0x020fec0003800000 */
[----:B------:R-:W0:Y:S01]  /*1390*/  S2UR UR10, SR_CgaCtaId ;  /* 0x00000000000a79c3 */ /* 0x000e220000008800 */
[----:B------:R-:W-:Y:S01]  /*13a0*/  ULEA.HI UR8, UR7, UR7, URZ, 0x1 ;  /* 0x0000000707087291 */ /* 0x000fe2000f8f083f */
[----:B------:R-:W-:Y:S01]  /*13b0*/  IMAD.U32 R16, RZ, RZ, UR4 ;  /* 0x00000004ff107e24 */ /* 0x000fe2000f8e00ff */
[----:B------:R-:W-:Y:S01]  /*13c0*/  UMOV UR9, 0x400 ;  /* 0x0000040000097882 */ /* 0x000fe20000000000 */
[----:B------:R-:W-:Y:S02]  /*13d0*/  UPLOP3.LUT UP0, UPT, UPT, UPT, UPT, 0x40, 0x0 ;  /* 0x000000000000789c */ /* 0x000fe40003f0e870 */
[----:B------:R-:W-:Y:S01]  /*13e0*/  ULOP3.LUT UR8, UR8, 0x7fffe, URZ, 0xc0, !UPT ;  /* 0x0007fffe08087892 */ /* 0x000fe2000f8ec03f */
[----:B------:R-:W-:Y:S01]  /*13f0*/  UMOV UR12, UR5 ;  /* 0x00000005000c7c82 */ /* 0x000fe20008000000 */
[----:B------:R-:W-:Y:S02]  /*1400*/  UMOV UR13, UR5 ;  /* 0x00000005000d7c82 */ /* 0x000fe40008000000 */
[----:B------:R-:W-:-:S02]  /*1410*/  UIADD3 UR8, UR7, -UR8, URZ ;  /* 0x8000000807087290 */ /* 0x000fc4000fffe03f */
[----:B0-----:R-:W-:-:S04]  /*1420*/  ULEA UR9, UR10, UR9, 0x18 ;  /* 0x000000090a097291 */ /* 0x001fc8000f8ec03f */
[----:B------:R-:W-:-:S04]  /*1430*/  ULEA UR8, UR8, UR9, 0xd ;  /* 0x0000000908087291 */ /* 0x000fc8000f8e683f */
[----:B------:R-:W-:-:S04]  /*1440*/  UIADD3 UR8, UR8, 0x100, URZ ;  /* 0x0000010008087890 */ /* 0x000fc8000fffe03f */
[----:B------:R-:W-:-:S04]  /*1450*/  USHF.R.U32.HI UR8, URZ, 0x4, UR8 ;  /* 0x000000043f087899 */ /* 0x000fc80008011608 */
[----:B------:R-:W-:-:S12]  /*1460*/  ULOP3.LUT UR7, UR8, 0x3fff, URZ, 0xc0, !UPT ;  /* 0x00003fff08077892 */ /* 0x000fd8000f8ec03f */
.L_x_20:
[----:B------:R-:W-:-:S13]  /*1470*/  ISETP.NE.AND P1, PT, R156, 0x3, PT ;  /* 0x000000039c00780c */ /* 0x000fda0003f25270 */
[----:B01----:R-:W-:Y:S05]  /*1480*/  @!P1 BRA `(.L_x_14) ;  /* 0x0000000000049947 */ /* 0x003fea0003800000 */
[----:B------:R-:W-:Y:S01]  /*1490*/  BPT.TRAP 0x1 ;  /* 0x000000040000795c */ /* 0x000fe20000300000 */
.L_x_14:
[----:B------:R-:W0:Y:S01]  /*14a0*/  S2UR UR9, SR_CgaCtaId ;  /* 0x00000000000979c3 */ /* 0x000e220000008800 */
[----:B------:R-:W-:Y:S01]  /*14b0*/  UMOV UR8, 0x400 ;  /* 0x0000040000087882 */ /* 0x000fe20000000000 */
[----:B------:R-:W-:Y:S01]  /*14c0*/  SHF.L.U32 R14, R16, 0x1f, RZ ;  /* 0x0000001f100e7819 */ /* 0x000fe200000006ff */
[----:B0-----:R-:W-:-:S04]  /*14d0*/  ULEA UR18, UR9, UR8, 0x18 ;  /* 0x0000000809127291 */ /* 0x001fc8000f8ec03f */
[----:B------:R-:W-:-:S09]  /*14e0*/  ULEA UR8, UR12, UR18, 0x3 ;  /* 0x000000120c087291 */ /* 0x000fd2000f8e183f */
[----:B------:R0:W1:Y:S01]  /*14f0*/  SYNCS.PHASECHK.TRANS64.TRYWAIT P0, [UR8], R14 ;  /* 0x0000000eff0075a7 */ /* 0x0000620008000148 */
[----:B------:R-:W-:Y:S05]  /*1500*/  @!P1 BRA `(.L_x_15) ;  /* 0x0000000000049947 */ /* 0x000fea0003800000 */
[----:B------:R-:W-:Y:S01]  /*1510*/  BPT.TRAP 0x1 ;  /* 0x000000040000795c */ /* 0x000fe20000300000 */
.L_x_15:
[C---:B------:R-:W-:Y:S02]  /*1520*/  IMAD.SHL.U32 R12, R0.reuse, 0x40, RZ ;  /* 0x00000040000c7824 */ /* 0x040fe400078e00ff */
[C---:B------:R-:W-:Y:S02]  /*1530*/  IMAD.SHL.U32 R13, R0.reuse, 0x400, RZ ;  /* 0x00000400000d7824 */ /* 0x040fe400078e00ff */
[----:B------:R-:W-:Y:S01]  /*1540*/  IMAD.SHL.U32 R15, R0, 0x20, RZ ;  /* 0x00000020000f7824 */ /* 0x000fe200078e00ff */
[----:B------:R-:W-:-:S04]  /*1550*/  LOP3.LUT R12, R12, 0x3800, RZ, 0xc0, !PT ;  /* 0x000038000c0c7812 */ /* 0x000fc800078ec0ff */
[----:B------:R-:W-:Y:S01]  /*1560*/  LOP3.LUT R12, R12, 0x400, R13, 0xf8, !PT ;  /* 0x000004000c0c7812 */ /* 0x000fe200078ef80d */
[----:B------:R-:W-:-:S03]  /*1570*/  IMAD.U32 R13, RZ, RZ, UR12 ;  /* 0x0000000cff0d7e24 */ /* 0x000fc6000f8e00ff */
[----:B------:R-:W-:-:S04]  /*1580*/  LOP3.LUT R12, R12, 0x380, R15, 0xf8, !PT ;  /* 0x000003800c0c7812 */ /* 0x000fc800078ef80f */
[----:B------:R-:W-:-:S05]  /*1590*/  SHF.R.U32.HI R12, RZ, 0x3, R12 ;  /* 0x00000003ff0c7819 */ /* 0x000fca000001160c */
[----:B------:R-:W-:Y:S01]  /*15a0*/  IMAD R12, R13, 0x800, R12 ;  /* 0x000008000d0c7824 */ /* 0x000fe200078e020c */
[----:B-1----:R-:W-:Y:S06]  /*15b0*/  @P0 BRA `(.L_x_16) ;  /* 0x0000000000080947 */ /* 0x002fec0003800000 */
[----:B------:R-:W1:Y:S02]  /*15c0*/  SYNCS.PHASECHK.TRANS64.TRYWAIT P0, [UR8], R14 ;  /* 0x0000000eff0075a7 */ /* 0x000e640008000148 */
[----:B-1----:R-:W-:Y:S05]  /*15d0*/  @!P0 BRA `(.L_x_17) ;  /* 0x000000b400548947 */ /* 0x002fea0003800000 */
.L_x_16:
[----:B------:R-:W4:Y:S01]  /*15e0*/  LDS.128 R152, [R12+UR18+0x28100] ;  /* 0x028100120c987984 */ /* 0x000f220008000c00 */
[----:B------:R-:W-:Y:S02]  /*15f0*/  UIADD3 UR8, UR18, 0x8100, URZ ;  /* 0x0000810012087890 */ /* 0x000fe4000fffe03f */
[----:B------:R-:W-:Y:S02]  /*1600*/  ULOP3.LUT UR16, UR7, 0x10000, URZ, 0xfc, !UPT ;  /* 0x0001000007107892 */ /* 0x000fe4000f8efc3f */
[----:B------:R-:W-:Y:S02]  /*1610*/  USHF.R.U32.HI UR8, URZ, 0x4, UR8 ;  /* 0x000000043f087899 */ /* 0x000fe40008011608 */
[----:B------:R-:W-:Y:S02]  /*1620*/  ULEA UR16, UR12, UR16, 0xa ;  /* 0x000000100c107291 */ /* 0x000fe4000f8e503f */
[----:B------:R-:W-:Y:S01]  /*1630*/  ULOP3.LUT UR8, UR8, 0x3fff, URZ, 0xc0, !UPT ;  /* 0x00003fff08087892 */ /* 0x000fe2000f8ec03f */
[----:B------:R-:W-:Y:S01]  /*1640*/  UMOV UR9, 0x40000040 ;  /* 0x4000004000097882 */ /* 0x000fe20000000000 */
[----:B------:R-:W-:-:S02]  /*1650*/  UMOV UR11, 0x40000040 ;  /* 0x40000040000b7882 */ /* 0x000fc40000000000 */
[----:B------:R-:W-:-:S04]  /*1660*/  ULOP3.LUT UR8, UR8, 0x10000, URZ, 0xfc, !UPT ;  /* 0x0001000008087892 */ /* 0x000fc8000f8efc3f */
[----:B------:R-:W-:-:S03]  /*1670*/  ULEA UR17, UR12, UR8, 0xc ;  /* 0x000000080c117291 */ /* 0x000fc6000f8e603f */
[----:B------:R-:W-:-:S04]  /*1680*/  UMOV UR8, UR16 ;  /* 0x0000001000087c82 */ /* 0x000fc80008000000 */
[----:B------:R-:W-:Y:S01]  /*1690*/  UMOV UR10, UR17 ;  /* 0x00000011000a7c82 */ /* 0x000fe20008000000 */
[----:B----4-:R-:W-:-:S06]  /*16a0*/  WARPGROUP.ARRIVE ;  /* 0x00000000000079c5 */ /* 0x010fcc0000000000 */
[----:B------:R-:W-:Y:S01]  /*16b0*/  HGMMA.SP.64x256x32.F32 R24, gdesc[UR8], R24, UP0, R152, 0x0 ;  /* 0x0be09800081879f0 */ /* 0x000fe2000bf00a18 */
[----:B------:R-:W-:Y:S02]  /*16c0*/  UIADD3 UR8, UR16, 0x2, URZ ;  /* 0x0000000210087890 */ /* 0x000fe4000fffe03f */
[----:B------:R-:W-:Y:S01]  /*16d0*/  UIADD3 UR10, UR17, 0x4, URZ ;  /* 0x00000004110a7890 */ /* 0x000fe2000fffe03f */
[----:B------:R-:W-:Y:S01]  /*16e0*/  UMOV UR9, 0x40000040 ;  /* 0x4000004000097882 */ /* 0x000fe20000000000 */
[----:B------:R-:W-:-:S15]  /*16f0*/  UMOV UR11, 0x40000040 ;  /* 0x40000040000b7882 */ /* 0x000fde0000000000 */
[----:B------:R-:W-:-:S12]  /*1700*/  NOP ;  /* 0x0000000000007918 */ /* 0x000fd80000000000 */
[----:B------:R-:W-:Y:S01]  /*1710*/  HGMMA.SP.64x256x32.F32 R24, gdesc[UR8], R24, R153, 0x0 ;  /* 0x0be09900081879f0 */ /* 0x000fe20008700a18 */
        /* <DEDUP_REMOVED lines=11> */
[----:B------:R-:W-:Y:S03]  /*17d0*/  HGMMA.SP.64x256x32.F32 R24, gdesc[UR8], R24, R155, 0x0, gsb0 ;  /* 0x0be09b00081879f0 */ /* 0x000fe60008000a18 */
[----:B------:R-:W-:Y:S02]  /*17e0*/  WARPGROUP.DEPBAR.LE gsb0, 0x0 ;  /* 0x00008000000079c5 */ /* 0x000fe40000010000 */
[----:B------:R-:W-:Y:S05]  /*17f0*/  @!P1 BRA `(.L_x_18) ;  /* 0x0000000000049947 */ /* 0x000fea0003800000 */
[----:B------:R-:W-:Y:S01]  /*1800*/  BPT.TRAP 0x1 ;  /* 0x000000040000795c */ /* 0x000fe20000300000 */
.L_x_18:
[----:B------:R-:W-:Y:S01]  /*1810*/  ULEA UR8, UR13, UR18, 0x3 ;  /* 0x000000120d087291 */ /* 0x000fe2000f8e183f */
[----:B------:R-:W-:-:S03]  /*1820*/  ISETP.GT.U32.AND P0, PT, R4, 0x1, PT ;  /* 0x000000010400780c */ /* 0x000fc60003f04070 */
[----:B------:R-:W-:-:S04]  /*1830*/  UIADD3 UR8, UR8, 0x10, URZ ;  /* 0x0000001008087890 */ /* 0x000fc8000fffe03f */
[----:B------:R-:W-:-:S09]  /*1840*/  UPRMT UR8, URZ, 0x654, UR8 ;  /* 0x000006543f087896 */ /* 0x000fd20008000008 */
[----:B------:R-:W-:Y:S01]  /*1850*/  SYNCS.ARRIVE.TRANS64.RED.A1T0 RZ, [UR8], RZ ;  /* 0x000000ffffff79a7 */ /* 0x000fe20008100408 */
[----:B------:R-:W-:Y:S05]  /*1860*/  @P0 BRA `(.L_x_19) ;  /* 0x0000000000040947 */ /* 0x000fea0003800000 */
[----:B------:R-:W-:Y:S01]  /*1870*/  BPT.TRAP 0x1 ;  /* 0x000000040000795c */ /* 0x000fe20000300000 */
.L_x_19:
[----:B------:R-:W-:Y:S01]  /*1880*/  UIADD3 UR12, UR12, 0x1, URZ ;  /* 0x000000010c0c7890 */ /* 0x000fe2000fffe03f */
[C---:B------:R-:W-:Y:S01]  /*1890*/  ISETP.GT.AND P0, PT, R11.reuse, 0x1, PT ;  /* 0x000000010b00780c */ /* 0x040fe20003f04270 */
[----:B------:R-:W-:Y:S01]  /*18a0*/  UIADD3 UR13, UR13, 0x1, URZ ;  /* 0x000000010d0d7890 */ /* 0x000fe2000fffe03f */
[----:B------:R-:W-:Y:S01]  /*18b0*/  VIADD R11, R11, 0xffffffff ;  /* 0xffffffff0b0b7836 */ /* 0x000fe20000000000 */
[----:B------:R-:W-:Y:S02]  /*18c0*/  UISETP.NE.AND UP0, UPT, UR12, 0x2, UPT ;  /* 0x000000020c00788c */ /* 0x000fe4000bf05270 */
[----:B------:R-:W-:Y:S02]  /*18d0*/  UISETP.NE.AND UP1, UPT, UR13, 0x2, UPT ;  /* 0x000000020d00788c */ /* 0x000fe4000bf25270 */
[----:B------:R-:W-:Y:S02]  /*18e0*/  USEL UR8, URZ, 0x1, UP0 ;  /* 0x000000013f087887 */ /* 0x000fe40008000000 */
[----:B------:R-:W-:-:S02]  /*18f0*/  USEL UR12, UR12, URZ, UP0 ;  /* 0x0000003f0c0c7287 */ /* 0x000fc40008000000 */
[----:B------:R-:W-:Y:S02]  /*1900*/  USEL UR13, UR13, URZ, UP1 ;  /* 0x0000003f0d0d7287 */ /* 0x000fe40008800000 */
[----:B------:R-:W-:Y:S01]  /*1910*/  UPLOP3.LUT UP0, UPT, UPT, UPT, UPT, 0x80, 0x0 ;  /* 0x000000000000789c */ /* 0x000fe20003f0f070 */
[----:B------:R-:W-:Y:S01]  /*1920*/  LOP3.LUT R16, R16, UR8, RZ, 0x3c, !PT ;  /* 0x0000000810107c12 */ /* 0x000fe2000f8e3cff */
[----:B------:R-:W-:Y:S09]  /*1930*/  @P0 BRA `(.L_x_20) ;  /* 0xfffffff800cc0947 */ /* 0x000ff2000383ffff */
.L_x_13:
[----:B------:R-:W4:Y:S01]  /*1940*/  LDC R19, c[0x0][0x288] ;  /* 0x0000a200ff137b82 */ /* 0x000f220000000800 */
[----:B------:R-:W-:Y:S01]  /*1950*/  LOP3.LUT R11, R0, 0x60, RZ, 0xc0, !PT ;  /* 0x00000060000b7812 */ /* 0x000fe200078ec0ff */
[----:B------:R-:W-:Y:S01]  /*1960*/  UIADD3 UR5, UR6, UR5, URZ ;  /* 0x0000000506057290 */ /* 0x000fe2000fffe03f */
[----:B------:R-:W-:Y:S01]  /*1970*/  SHF.R.U32.HI R12, RZ, 0x2, R0 ;  /* 0x00000002ff0c7819 */ /* 0x000fe20000011600 */
[----:B------:R-:W-:Y:S01]  /*1980*/  IMAD.SHL.U32 R16, R7, 0x100, RZ ;  /* 0x0000010007107824 */ /* 0x000fe200078e00ff */
[----:B------:R-:W-:Y:S01]  /*1990*/  SHF.R.U32.HI R11, RZ, 0x5, R11 ;  /* 0x00000005ff0b7819 */ /* 0x000fe2000001160b */
[----:B------:R-:W-:Y:S01]  /*19a0*/  USHF.R.U32.HI UR7, URZ, 0x1, UR5 ;  /* 0x000000013f077899 */ /* 0x000fe20008011605 */
[----:B------:R-:W-:Y:S01]  /*19b0*/  LOP3.LUT R12, R12, 0x7, RZ, 0xc0, !PT ;  /* 0x000000070c0c7812 */ /* 0x000fe200078ec0ff */
[----:B------:R-:W-:Y:S01]  /*19c0*/  ULDC UR10, c[0x0][0x284] ;  /* 0x0000a100000a7ab9 */ /* 0x000fe20000000800 */
[----:B-1----:R-:W-:Y:S01]  /*19d0*/  LOP3.LUT R13, R5, 0x1, RZ, 0xc0, !PT ;  /* 0x00000001050d7812 */ /* 0x002fe200078ec0ff */
[C---:B------:R-:W-:Y:S01]  /*19e0*/  IMAD.SHL.U32 R15, R11.reuse, 0x10, RZ ;  /* 0x000000100b0f7824 */ /* 0x040fe200078e00ff */
[----:B------:R-:W-:Y:S01]  /*19f0*/  ULOP3.LUT UR7, UR7, 0x1, URZ, 0xc0, !UPT ;  /* 0x0000000107077892 */ /* 0x000fe2000f8ec03f */
[----:B0-----:R-:W-:Y:S01]  /*1a00*/  IMAD R14, R11, -0x10, -R12 ;  /* 0xfffffff00b0e7824 */ /* 0x001fe200078e0a0c */
[----:B------:R-:W-:Y:S01]  /*1a10*/  SHF.R.U32.HI R11, RZ, 0x1, R0 ;  /* 0x00000001ff0b7819 */ /* 0x000fe20000011600 */
[----:B------:R-:W-:Y:S01]  /*1a20*/  UISETP.GT.U32.AND UP0, UPT, UR5, 0x1, UPT ;  /* 0x000000010500788c */ /* 0x000fe2000bf04070 */
[----:B------:R-:W-:Y:S01]  /*1a30*/  LOP3.LUT R12, R15, 0xfffffff0, R12, 0xe2, !PT ;  /* 0xfffffff00f0c7812 */ /* 0x000fe200078ee20c */
[----:B------:R-:W-:Y:S01]  /*1a40*/  IMAD R17, R13, -0x40, R14 ;  /* 0xffffffc00d117824 */ /* 0x000fe200078e020e */
[----:B------:R-:W-:Y:S01]  /*1a50*/  UISETP.NE.U32.AND UP1, UPT, UR7, 0x1, UPT ;  /* 0x000000010700788c */ /* 0x000fe2000bf25070 */
[----:B------:R-:W-:Y:S01]  /*1a60*/  IMAD.SHL.U32 R14, R10, 0x80, RZ ;  /* 0x000000800a0e7824 */ /* 0x000fe200078e00ff */
[----:B------:R-:W-:Y:S01]  /*1a70*/  LOP3.LUT R11, R12, 0x40, R11, 0xf8, !PT ;  /* 0x000000400c0b7812 */ /* 0x000fe200078ef80b */
[----:B------:R-:W-:Y:S01]  /*1a80*/  ULDC.64 UR8, c[0x0][0x6d0] ;  /* 0x0001b40000087ab9 */ /* 0x000fe20000000a00 */
[----:B------:R-:W-:Y:S01]  /*1a90*/  SHF.R.S32.HI R20, RZ, 0x1f, R6 ;  /* 0x0000001fff147819 */ /* 0x000fe20000011406 */
[----:B------:R-:W-:Y:S01]  /*1aa0*/  UISETP.LT.U32.AND UP0, UPT, UR6, 0x2, UP0 ;  /* 0x000000020600788c */ /* 0x000fe20008701070 */
[----:B------:R-:W-:Y:S01]  /*1ab0*/  LOP3.LUT R22, R11, R14, RZ, 0xfc, !PT ;  /* 0x0000000e0b167212 */ /* 0x000fe200078efcff */
[----:B------:R-:W-:Y:S01]  /*1ac0*/  UISETP.GT.U32.AND UP1, UPT, UR6, 0x1, !UP1 ;  /* 0x000000010600788c */ /* 0x000fe2000cf24070 */
[----:B----4-:R-:W-:Y:S01]  /*1ad0*/  ISETP.GE.AND P0, PT, R16, R19, PT ;  /* 0x000000131000720c */ /* 0x010fe20003f06270 */
[----:B------:R-:W-:Y:S01]  /*1ae0*/  IMAD R11, R20, UR8, RZ ;  /* 0x00000008140b7c24 */ /* 0x000fe2000f8e02ff */
[--C-:B------:R-:W-:Y:S01]  /*1af0*/  SHF.R.S32.HI R23, RZ, 0x1f, R22.reuse ;  /* 0x0000001fff177819 */ /* 0x100fe20000011416 */
[----:B------:R-:W-:Y:S01]  /*1b00*/  USEL UR7, URZ, 0x1, !UP1 ;  /* 0x000000013f077887 */ /* 0x000fe2000c800000 */
[----:B------:R-:W-:Y:S01]  /*1b10*/  ISETP.GE.OR P0, PT, R14, UR10, P0 ;  /* 0x0000000a0e007c0c */ /* 0x000fe20008706670 */
[----:B------:R-:W-:Y:S01]  /*1b20*/  IMAD R15, R6, UR9, R11 ;  /* 0x00000009060f7c24 */ /* 0x000fe2000f8e020b */
[----:B------:R-:W-:Y:S01]  /*1b30*/  LOP3.LUT R10, R0, 0x3, RZ, 0xc0, !PT ;  /* 0x00000003000a7812 */ /* 0x000fe200078ec0ff */
[----:B------:R-:W-:Y:S01]  /*1b40*/  IMAD.WIDE.U32 R12, R6, UR8, R22 ;  /* 0x00000008060c7c25 */ /* 0x000fe2000f8e0016 */
[----:B------:R-:W-:Y:S01]  /*1b50*/  USEL UR8, URZ, 0x1, !UP0 ;  /* 0x000000013f087887 */ /* 0x000fe2000c000000 */
[----:B------:R-:W-:-:S02]  /*1b60*/  WARPGROUP.DEPBAR.LE gsb0, 0x0 ;  /* 0x00008000000079c5 */ /* 0x000fc40000010000 */
[----:B------:R-:W-:Y:S01]  /*1b70*/  IMAD R11, R10, -0x2, R19 ;  /* 0xfffffffe0a0b7824 */ /* 0x000fe200078e0213 */
[----:B------:R-:W-:Y:S01]  /*1b80*/  ULOP3.LUT UR5, UR5, 0x1, URZ, 0xc0, !UPT ;  /* 0x0000000105057892 */ /* 0x000fe2000f8ec03f */
[----:B------:R-:W-:Y:S01]  /*1b90*/  IADD3 R10, -R14, UR10, R17 ;  /* 0x0000000a0e0a7c10 */ /* 0x000fe2000fffe111 */
[----:B------:R-:W-:Y:S01]  /*1ba0*/  ULOP3.LUT UR4, UR7, UR4, UR8, 0x96, !UPT ;  /* 0x0000000407047292 */ /* 0x000fe2000f8e9608 */
[----:B------:R-:W-:Y:S02]  /*1bb0*/  IMAD.IADD R15, R13, 0x1, R15 ;  /* 0x000000010d0f7824 */ /* 0x000fe400078e020f */
[----:B------:R-:W-:Y:S02]  /*1bc0*/  IMAD.MOV.U32 R14, RZ, RZ, R12 ;  /* 0x000000ffff0e7224 */ /* 0x000fe400078e000c */
[----:B------:R-:W-:Y:S01]  /*1bd0*/  IMAD.IADD R11, R11, 0x1, -R16 ;  /* 0x000000010b0b7824 */ /* 0x000fe200078e0a10 */
[----:B------:R-:W-:Y:S06]  /*1be0*/  @P0 BRA `(.L_x_21) ;  /* 0x0000009000900947 */ /* 0x000fec0003800000 */
[----:B------:R-:W0:Y:S01]  /*1bf0*/  LDC.64 R12, c[0x0][0x6c8] ;  /* 0x0001b200ff0c7b82 */ /* 0x000e220000000a00 */
[----:B------:R-:W-:Y:S01]  /*1c00*/  IMAD.WIDE R16, R7, 0x100, RZ ;  /* 0x0000010007107825 */ /* 0x000fe200078e02ff */
[----:B---3-5:R-:W-:Y:S01]  /*1c10*/  FSETP.NEU.AND P1, PT, R9, RZ, PT ;  /* 0x000000ff0900720b */ /* 0x028fe20003f2d000 */
[----:B------:R-:W-:Y:S01]  /*1c20*/  BSSY B0, `(.L_x_21) ;  /* 0x0000920000007945 */ /* 0x000fe20003800000 */
[----:B------:R-:W-:Y:S01]  /*1c30*/  ISETP.GT.AND P0, PT, R11, RZ, PT ;  /* 0x000000ff0b00720c */ /* 0x000fe20003f04270 */
[----:B------:R-:W-:-:S03]  /*1c40*/  IMAD.SHL.U32 R7, R0, 0x2, RZ ;  /* 0x0000000200077824 */ /* 0x000fc600078e00ff */
[----:B------:R-:W-:Y:S02]  /*1c50*/  ISETP.GT.AND P5, PT, R10, RZ, P0 ;  /* 0x000000ff0a00720c */ /* 0x000fe400007a4270 */
[----:B------:R-:W-:Y:S01]  /*1c60*/  LOP3.LUT R161, R16, 0x6, R7, 0xf8, !PT ;  /* 0x0000000610a17812 */ /* 0x000fe200078ef807 */
[----:B0-----:R-:W-:-:S04]  /*1c70*/  IMAD R18, R17, R12, RZ ;  /* 0x0000000c11127224 */ /* 0x001fc800078e02ff */
[----:B------:R-:W-:-:S04]  /*1c80*/  IMAD.WIDE.U32 R152, R161, R12, R14 ;  /* 0x0000000ca1987225 */ /* 0x000fc800078e000e */
[----:B------:R-:W-:-:S04]  /*1c90*/  IMAD R7, R161, R13, R18 ;  /* 0x0000000da1077224 */ /* 0x000fc800078e0212 */
[----:B------:R-:W-:Y:S01]  /*1ca0*/  IMAD.IADD R163, R153, 0x1, R7 ;  /* 0x0000000199a37824 */ /* 0x000fe200078e0207 */
[----:B------:R-:W-:Y:S06]  /*1cb0*/  @!P1 BRA `(.L_x_22) ;  /* 0x00000064005c9947 */ /* 0x000fec0003800000 */
[----:B------:R-:W-:Y:S01]  /*1cc0*/  ULDC.64 UR8, c[0x0][0x6b8] ;  /* 0x0001ae0000087ab9 */ /* 0x000fe20000000a00 */
[----:B------:R-:W-:Y:S01]  /*1cd0*/  ULDC.64 UR12, c[0x0][0x6b0] ;  /* 0x0001ac00000c7ab9 */ /* 0x000fe20000000a00 */
[----:B------:R-:W-:Y:S01]  /*1ce0*/  IMAD R7, R20, UR8, RZ ;  /* 0x0000000814077c24 */ /* 0x000fe2000f8e02ff */
[----:B------:R-:W-:Y:S01]  /*1cf0*/  ULDC.64 UR16, c[0x0][0x6a8] ;  /* 0x0001aa0000107ab9 */ /* 0x000fe20000000a00 */
[----:B------:R-:W-:Y:S01]  /*1d00*/  IMAD R16, R17, UR12, RZ ;  /* 0x0000000c11107c24 */ /* 0x000fe2000f8e02ff */
[----:B------:R-:W0:Y:S01]  /*1d10*/  LDC.64 R20, c[0x0][0x6b0] ;  /* 0x0001ac00ff147b82 */ /* 0x000e220000000a00 */
[----:B------:R-:W-:Y:S01]  /*1d20*/  IMAD.WIDE.U32 R154, R6, UR8, R22 ;  /* 0x00000008069a7c25 */ /* 0x000fe2000f8e0016 */
[----:B------:R-:W-:-:S03]  /*1d30*/  ULDC.64 UR10, c[0x0][0x6c0] ;  /* 0x0001b000000a7ab9 */ /* 0x000fc60000000a00 */
[----:B------:R-:W-:Y:S02]  /*1d40*/  IMAD R157, R6, UR9, R7 ;  /* 0x00000009069d7c24 */ /* 0x000fe4000f8e0207 */
[----:B------:R-:W-:Y:S02]  /*1d50*/  IMAD R159, R161, UR13, R16 ;  /* 0x0000000da19f7c24 */ /* 0x000fe4000f8e0210 */
[----:B------:R-:W-:Y:S02]  /*1d60*/  IMAD.IADD R17, R155, 0x1, R157 ;  /* 0x000000019b117824 */ /* 0x000fe400078e029d */
[----:B------:R-:W-:-:S04]  /*1d70*/  IMAD.MOV.U32 R16, RZ, RZ, R154 ;  /* 0x000000ffff107224 */ /* 0x000fc800078e009a */
[----:B------:R-:W-:-:S04]  /*1d80*/  IMAD.WIDE.U32 R14, R161, UR12, R16 ;  /* 0x0000000ca10e7c25 */ /* 0x000fc8000f8e0010 */
[----:B------:R-:W-:Y:S01]  /*1d90*/  IMAD.IADD R7, R15, 0x1, R159 ;  /* 0x000000010f077824 */ /* 0x000fe200078e029f */
[----:B------:R-:W-:-:S04]  /*1da0*/  LEA R18, P1, R14, UR16, 0x2 ;  /* 0x000000100e127c11 */ /* 0x000fc8000f8210ff */
[----:B------:R-:W-:-:S05]  /*1db0*/  LEA.HI.X R19, R14, UR17, R7, 0x2, P1 ;  /* 0x000000110e137c11 */ /* 0x000fca00088f1407 */
[----:B------:R-:W3:Y:S01]  /*1dc0*/  @P5 LDG.E.LTC128B R158, desc[UR14][R18.64] ;  /* 0x0000000e129e5981 */ /* 0x000ee2000c1e1920 */
[----:B------:R-:W-:Y:S01]  /*1dd0*/  LEA R14, P1, R152, UR10, 0x2 ;  /* 0x0000000a980e7c11 */ /* 0x000fe2000f8210ff */
[C---:B0-----:R-:W-:Y:S01]  /*1de0*/  IMAD.WIDE.U32 R20, R161.reuse, UR12, R20 ;  /* 0x0000000ca1147c25 */ /* 0x041fe2000f8e0014 */
[----:B------:R-:W-:Y:S01]  /*1df0*/  BSSY B1, `(.L_x_23) ;  /* 0x0000014000017945 */ /* 0x000fe20003800000 */
[----:B------:R-:W-:Y:S02]  /*1e00*/  ISETP.GT.AND P0, PT, R10, 0x8, P0 ;  /* 0x000000080a00780c */ /* 0x000fe40000704270 */
[----:B------:R-:W-:Y:S01]  /*1e10*/  LEA.HI.X R15, R152, UR11, R163, 0x2, P1 ;  /* 0x0000000b980f7c11 */ /* 0x000fe200088f14a3 */
[----:B------:R-:W-:Y:S01]  /*1e20*/  IMAD.WIDE.U32 R152, R161, UR12, R22 ;  /* 0x0000000ca1987c25 */ /* 0x000fe2000f8e0016 */
[----:B------:R-:W-:Y:S02]  /*1e30*/  ISETP.GT.AND P1, PT, R11, 0x1, PT ;  /* 0x000000010b00780c */ /* 0x000fe40003f24270 */
[-C--:B------:R-:W-:Y:S01]  /*1e40*/  IADD3 R155, P2, R154, R20.reuse, RZ ;  /* 0x000000149a9b7210 */ /* 0x080fe20007f5e0ff */
[C---:B------:R-:W-:Y:S01]  /*1e50*/  IMAD.IADD R161, R159.reuse, 0x1, R21 ;  /* 0x000000019fa17824 */ /* 0x040fe200078e0215 */
[----:B------:R-:W-:Y:S01]  /*1e60*/  IADD3 R154, P4, R22, R20, RZ ;  /* 0x00000014169a7210 */ /* 0x000fe20007f9e0ff */
[----:B------:R-:W-:Y:S01]  /*1e70*/  IMAD.IADD R153, R159, 0x1, R153 ;  /* 0x000000019f997824 */ /* 0x000fe200078e0299 */
[----:B------:R-:W-:Y:S01]  /*1e80*/  LEA R16, P6, R12, R14, 0x2 ;  /* 0x0000000e0c107211 */ /* 0x000fe200078c10ff */
[----:B------:R-:W-:-:S04]  /*1e90*/  IMAD.WIDE.U32 R152, R6, UR8, R152 ;  /* 0x0000000806987c25 */ /* 0x000fc8000f8e0098 */
[----:B---3--:R-:W-:-:S04]  /*1ea0*/  FMUL R7, R158, R9 ;  /* 0x000000099e077220 */ /* 0x008fc80000400000 */
[----:B--2---:R-:W-:Y:S01]  /*1eb0*/  FFMA R7, R24, R8, R7 ;  /* 0x0000000818077223 */ /* 0x004fe20000000007 */
[----:B------:R-:W-:Y:S01]  /*1ec0*/  IMAD.X R24, R161, 0x1, R17, P2 ;  /* 0x00000001a1187824 */ /* 0x000fe200010e0611 */
[----:B------:R-:W-:-:S03]  /*1ed0*/  LEA R20, P2, R155, UR16, 0x2 ;  /* 0x000000109b147c11 */ /* 0x000fc6000f8410ff */
[----:B------:R0:W-:Y:S01]  /*1ee0*/  @P5 STG.E desc[UR14][R14.64], R7 ;  /* 0x000000070e005986 */ /* 0x0001e2000c10190e */
[----:B------:R-:W-:Y:S02]  /*1ef0*/  ISETP.GT.AND P5, PT, R10, RZ, P1 ;  /* 0x000000ff0a00720c */ /* 0x000fe40000fa4270 */
[----:B------:R-:W-:-:S11]  /*1f00*/  LEA.HI.X R21, R155, UR17, R24, 0x2, P2 ;  /* 0x000000119b157c11 */ /* 0x000fd600090f1418 */
[----:B0-----:R-:W-:Y:S05]  /*1f10*/  @!P5 BRA `(.L_x_24) ;  /* 0x000000000004d947 */ /* 0x001fea0003800000 */
[----:B------:R0:W5:Y:S02]  /*1f20*/  LDG.E.LTC128B R158, desc[UR14][R20.64] ;  /* 0x0000000e149e7981 */ /* 0x000164000c1e1920 */
.L_x_24:
[----:B------:R-:W-:Y:S05]  /*1f30*/  BSYNC B1 ;  /* 0x0000000000017941 */ /* 0x000fea0003800000 */
.L_x_23:
[----:B-----5:R-:W-:Y:S01]  /*1f40*/  FMUL R22, R158, R9 ;  /* 0x000000099e167220 */ /* 0x020fe20000400000 */
[----:B------:R-:W-:Y:S01]  /*1f50*/  IMAD.IADD R7, R157, 0x1, R153 ;  /* 0x000000019d077824 */ /* 0x000fe200078e0299 */
[----:B------:R-:W-:Y:S01]  /*1f60*/  LEA.HI.X R17, R12, R15, R13, 0x2, P6 ;  /* 0x0000000f0c117211 */ /* 0x000fe200030f140d */
[----:B------:R-:W-:Y:S01]  /*1f70*/  BSSY B1, `(.L_x_25) ;  /* 0x0000008000017945 */ /* 0x000fe20003800000 */
[----:B------:R-:W-:Y:S01]  /*1f80*/  FFMA R153, R25, R8, R22 ;  /* 0x0000000819997223 */ /* 0x000fe20000000016 */
[----:B------:R-:W-:Y:S01]  /*1f90*/  LEA R24, P2, R152, UR16, 0x2 ;  /* 0x0000001098187c11 */ /* 0x000fe2000f8410ff */
[----:B------:R-:W-:-:S03]  /*1fa0*/  IMAD.X R155, R23, 0x1, R161, P4 ;  /* 0x00000001179b7824 */ /* 0x000fc600020e06a1 */
[----:B------:R1:W-:Y:S01]  /*1fb0*/  @P5 STG.E desc[UR14][R16.64], R153 ;  /* 0x0000009910005986 */ /* 0x0003e2000c10190e */
[----:B------:R-:W-:Y:S01]  /*1fc0*/  LEA.HI.X R25, R152, UR17, R7, 0x2, P2 ;  /* 0x0000001198197c11 */ /* 0x000fe200090f1407 */
[----:B------:R-:W-:Y:S07]  /*1fd0*/  @!P0 BRA `(.L_x_26) ;  /* 0x0000000000048947 */ /* 0x000fee0003800000 */
[----:B------:R2:W5:Y:S02]  /*1fe0*/  LDG.E.LTC128B R158, desc[UR14][R24.64+0x20] ;  /* 0x0000200e189e7981 */ /* 0x000564000c1e1920 */
.L_x_26:
[----:B------:R-:W-:Y:S05]  /*1ff0*/  BSYNC B1 ;  /* 0x0000000000017941 */ /* 0x000fea0003800000 */
.L_x_25:
[----:B------:R-:W-:-:S04]  /*2000*/  IMAD.WIDE.U32 R6, R6, UR8, R154 ;  /* 0x0000000806067c25 */ /* 0x000fc8000f8e009a */
[----:B-----5:R-:W-:Y:S01]  /*2010*/  FMUL R23, R158, R9 ;  /* 0x000000099e177220 */ /* 0x020fe20000400000 */
[----:B------:R-:W-:Y:S01]  /*2020*/  ISETP.GT.AND P1, PT, R10, 0x8, P1 ;  /* 0x000000080a00780c */ /* 0x000fe20000f24270 */
[----:B------:R-:W-:Y:S01]  /*2030*/  USHF.L.U64.HI UR10, UR12, 0x5, UR13 ;  /* 0x000000050c0a7899 */ /* 0x000fe2000801020d */
[----:B------:R-:W-:Y:S01]  /*2040*/  IMAD.IADD R7, R157, 0x1, R7 ;  /* 0x000000019d077824 */ /* 0x000fe200078e0207 */
[----:B------:R-:W-:Y:S01]  /*2050*/  LEA R22, P5, R6, UR16, 0x2 ;  /* 0x0000001006167c11 */ /* 0x000fe2000f8a10ff */
[----:B--2---:R-:W-:Y:S01]  /*2060*/  FFMA R25, R26, R8, R23 ;  /* 0x000000081a197223 */ /* 0x004fe20000000017 */
[----:B------:R-:W-:Y:S01]  /*2070*/  ISETP.GT.AND P2, PT, R11, 0x8, PT ;  /* 0x000000080b00780c */ /* 0x000fe20003f44270 */
[----:B------:R-:W-:Y:S01]  /*2080*/  USHF.L.U32 UR9, UR12, 0x5, URZ ;  /* 0x000000050c097899 */ /* 0x000fe2000800063f */
[----:B------:R-:W-:Y:S01]  /*2090*/  LEA.HI.X R23, R6, UR17, R7, 0x2, P5 ;  /* 0x0000001106177c11 */ /* 0x000fe2000a8f1407 */
[----:B------:R-:W-:Y:S01]  /*20a0*/  @P0 IMAD.MOV.U32 R6, RZ, RZ, R14 ;  /* 0x000000ffff060224 */ /* 0x000fe200078e000e */
[----:B------:R-:W-:Y:S01]  /*20b0*/  BSSY B1, `(.L_x_27) ;  /* 0x0000006000017945 */ /* 0x000fe20003800000 */
[----:B------:R-:W-:Y:S01]  /*20c0*/  @P0 IMAD.MOV.U32 R7, RZ, RZ, R15 ;  /* 0x000000ffff070224 */ /* 0x000fe200078e000f */
[----:B------:R-:W-:-:S04]  /*20d0*/  ISETP.GT.AND P4, PT, R10, RZ, P2 ;  /* 0x000000ff0a00720c */ /* 0x000fc80001784270 */
[----:B------:R2:W-:Y:S01]  /*20e0*/  @P0 STG.E desc[UR14][R6.64+0x20], R25 ;  /* 0x0000201906000986 */ /* 0x0005e2000c10190e */
[----:B------:R-:W-:Y:S08]  /*20f0*/  @!P1 BRA `(.L_x_28) ;  /* 0x0000000000049947 */ /* 0x000ff00003800000 */
[----:B------:R3:W5:Y:S02]  /*2100*/  LDG.E.LTC128B R158, desc[UR14][R22.64+0x20] ;  /* 0x0000200e169e7981 */ /* 0x000764000c1e1920 */
.L_x_28:
[----:B------:R-:W-:Y:S05]  /*2110*/  BSYNC B1 ;  /* 0x0000000000017941 */ /* 0x000fea0003800000 */
.L_x_27:
[----:B--2--5:R-:W-:Y:S01]  /*2120*/  FMUL R6, R158, R9 ;  /* 0x000000099e067220 */ /* 0x024fe20000400000 */
[----:B---3--:R-:W-:-:S03]  /*2130*/  IADD3 R22, P0, R18, UR9, RZ ;  /* 0x0000000912167c10 */ /* 0x008fc6000ff1e0ff */
[----:B------:R-:W-:Y:S01]  /*2140*/  FFMA R25, R27, R8, R6 ;  /* 0x000000081b197223 */ /* 0x000fe20000000006 */
[----:B------:R-:W-:-:S04]  /*2150*/  IADD3.X R23, R19, UR10, RZ, P0, !PT ;  /* 0x0000000a13177c10 */ /* 0x000fc800087fe4ff */
[----:B------:R2:W-:Y:S04]  /*2160*/  @P1 STG.E desc[UR14][R16.64+0x20], R25 ;  /* 0x0000201910001986 */ /* 0x0005e8000c10190e */
[----:B------:R-:W3:Y:S01]  /*2170*/  @P4 LDG.E.LTC128B R158, desc[UR14][R22.64] ;  /* 0x0000000e169e4981 */ /* 0x000ee2000c1e1920 */
[C---:B------:R-:W-:Y:S01]  /*2180*/  IMAD.SHL.U32 R6, R12.reuse, 0x20, RZ ;  /* 0x000000200c067824 */ /* 0x040fe200078e00ff */
[----:B------:R-:W-:Y:S01]  /*2190*/  SHF.L.U64.HI R7, R12, 0x5, R13 ;  /* 0x000000050c077819 */ /* 0x000fe2000001020d */
[----:B------:R-:W-:Y:S01]  /*21a0*/  BSSY B1, `(.L_x_29) ;  /* 0x000000c000017945 */ /* 0x000fe20003800000 */
[----:B------:R-:W-:Y:S02]  /*21b0*/  ISETP.GT.AND P0, PT, R11, 0x9, PT ;  /* 0x000000090b00780c */ /* 0x000fe40003f04270 */
[----:B------:R-:W-:-:S02]  /*21c0*/  IADD3 R26, P5, R6, R14, RZ ;  /* 0x0000000e061a7210 */ /* 0x000fc40007fbe0ff */
[----:B------:R-:W-:-:S03]  /*21d0*/  ISETP.GT.AND P1, PT, R10, RZ, P0 ;  /* 0x000000ff0a00720c */ /* 0x000fc60000724270 */
[----:B------:R-:W-:Y:S01]  /*21e0*/  IMAD.X R27, R7, 0x1, R15, P5 ;  /* 0x00000001071b7824 */ /* 0x000fe200028e060f */
[----:B------:R-:W-:-:S04]  /*21f0*/  IADD3 R152, P5, R20, UR9, RZ ;  /* 0x0000000914987c10 */ /* 0x000fc8000ffbe0ff */
[----:B-1----:R-:W-:Y:S01]  /*2200*/  IADD3.X R153, R21, UR10, RZ, P5, !PT ;  /* 0x0000000a15997c10 */ /* 0x002fe2000affe4ff */
[----:B---3--:R-:W-:-:S04]  /*2210*/  FMUL R13, R158, R9 ;  /* 0x000000099e0d7220 */ /* 0x008fc80000400000 */
[----:B------:R-:W-:-:S05]  /*2220*/  FFMA R13, R28, R8, R13 ;  /* 0x000000081c0d7223 */ /* 0x000fca000000000d */
[----:B------:R2:W-:Y:S01]  /*2230*/  @P4 STG.E desc[UR14][R26.64], R13 ;  /* 0x0000000d1a004986 */ /* 0x0005e2000c10190e */
[----:B------:R-:W-:Y:S05]  /*2240*/  @!P1 BRA `(.L_x_30) ;  /* 0x0000000000049947 */ /* 0x000fea0003800000 */
[----:B------:R1:W5:Y:S02]  /*2250*/  LDG.E.LTC128B R158, desc[UR14][R152.64] ;  /* 0x0000000e989e7981 */ /* 0x000364000c1e1920 */
.L_x_30:
[----:B------:R-:W-:Y:S05]  /*2260*/  BSYNC B1 ;  /* 0x0000000000017941 */ /* 0x000fea0003800000 */
.L_x_29:
[----:B------:R-:W-:Y:S01]  /*2270*/  UIADD3 UR7, UP0, UR9, 0x20, URZ ;  /* 0x0000002009077890 */ /* 0x000fe2000ff1e03f */
[----:B------:R-:W-:Y:S01]  /*2280*/  ISETP.GT.AND P2, PT, R10, 0x8, P2 ;  /* 0x000000080a00780c */ /* 0x000fe20001744270 */
[----:B-----5:R-:W-:Y:S01]  /*2290*/  FMUL R12, R158, R9 ;  /* 0x000000099e0c7220 */ /* 0x020fe20000400000 */
[----:B------:R-:W-:Y:S01]  /*22a0*/  IADD3 R24, P4, R6, R16, RZ ;  /* 0x0000001006187210 */ /* 0x000fe20007f9e0ff */
[----:B------:R-:W-:Y:S02]  /*22b0*/  UIADD3.X UR8, URZ, UR10, URZ, UP0, !UPT ;  /* 0x0000000a3f087290 */ /* 0x000fe400087fe43f */
[----:B------:R-:W-:Y:S01]  /*22c0*/  IADD3 R18, P5, R18, UR7, RZ ;  /* 0x0000000712127c10 */ /* 0x000fe2000ffbe0ff */
[----:B------:R-:W-:Y:S01]  /*22d0*/  FFMA R155, R29, R8, R12 ;  /* 0x000000081d9b7223 */ /* 0x000fe2000000000c */
[----:B--2---:R-:W-:Y:S02]  /*22e0*/  IMAD.X R25, R7, 0x1, R17, P4 ;  /* 0x0000000107197824 */ /* 0x004fe400020e0611 */
[----:B------:R-:W-:-:S03]  /*22f0*/  IADD3.X R19, R19, UR8, RZ, P5, !PT ;  /* 0x0000000813137c10 */ /* 0x000fc6000affe4ff */
[----:B------:R2:W-:Y:S04]  /*2300*/  @P1 STG.E desc[UR14][R24.64], R155 ;  /* 0x0000009b18001986 */ /* 0x0005e8000c10190e */
[----:B------:R-:W3:Y:S01]  /*2310*/  @P2 LDG.E.LTC128B R158, desc[UR14][R18.64] ;  /* 0x0000000e129e2981 */ /* 0x000ee2000c1e1920 */
[----:B------:R-:W-:Y:S01]  /*2320*/  IADD3 R13, P1, R6, 0x20, RZ ;  /* 0x00000020060d7810 */ /* 0x000fe20007f3e0ff */
[----:B------:R-:W-:Y:S01]  /*2330*/  BSSY B1, `(.L_x_31) ;  /* 0x000000c000017945 */ /* 0x000fe20003800000 */
[----:B------:R-:W-:Y:S02]  /*2340*/  ISETP.GT.AND P4, PT, R10, 0x8, P0 ;  /* 0x000000080a00780c */ /* 0x000fe40000784270 */
[----:B------:R-:W-:Y:S01]  /*2350*/  IADD3 R14, P5, R13, R14, RZ ;  /* 0x0000000e0d0e7210 */ /* 0x000fe20007fbe0ff */
[----:B------:R-:W-:Y:S01]  /*2360*/  IMAD.X R12, RZ, RZ, R7, P1 ;  /* 0x000000ffff0c7224 */ /* 0x000fe200008e0607 */
[----:B0-----:R-:W-:-:S03]  /*2370*/  IADD3 R20, P0, R20, UR7, RZ ;  /* 0x0000000714147c10 */ /* 0x001fc6000ff1e0ff */
[----:B------:R-:W-:Y:S01]  /*2380*/  IMAD.X R15, R12, 0x1, R15, P5 ;  /* 0x000000010c0f7824 */ /* 0x000fe200028e060f */
[----:B------:R-:W-:Y:S01]  /*2390*/  IADD3.X R21, R21, UR8, RZ, P0, !PT ;  /* 0x0000000815157c10 */ /* 0x000fe200087fe4ff */
[----:B---3--:R-:W-:-:S04]  /*23a0*/  FMUL R29, R158, R9 ;  /* 0x000000099e1d7220 */ /* 0x008fc80000400000 */
[----:B------:R-:W-:-:S05]  /*23b0*/  FFMA R29, R30, R8, R29 ;  /* 0x000000081e1d7223 */ /* 0x000fca000000001d */
[----:B------:R2:W-:Y:S01]  /*23c0*/  @P2 STG.E desc[UR14][R14.64], R29 ;  /* 0x0000001d0e002986 */ /* 0x0005e2000c10190e */
[----:B------:R-:W-:Y:S05]  /*23d0*/  @!P4 BRA `(.L_x_32) ;  /* 0x000000000004c947 */ /* 0x000fea0003800000 */
[----:B------:R0:W5:Y:S02]  /*23e0*/  LDG.E.LTC128B R158, desc[UR14][R20.64] ;  /* 0x0000000e149e7981 */ /* 0x000164000c1e1920 */
.L_x_32:
[----:B------:R-:W-:Y:S05]  /*23f0*/  BSYNC B1 ;  /* 0x0000000000017941 */ /* 0x000fea0003800000 */
.L_x_31:
[----:B------:R-:W-:Y:S01]  /*2400*/  IADD3 R16, P2, R13, R16, RZ ;  /* 0x000000100d107210 */ /* 0x000fe20007f5e0ff */
[----:B--2--5:R-:W-:Y:S01]  /*2410*/  FMUL R14, R158, R9 ;  /* 0x000000099e0e7220 */ /* 0x024fe20000400000 */
[C---:B------:R-:W-:Y:S01]  /*2420*/  ISETP.GT.AND P1, PT, R11.reuse, 0x10, PT ;  /* 0x000000100b00780c */ /* 0x040fe20003f24270 */
[----:B------:R-:W-:Y:S01]  /*2430*/  BSSY B1, `(.L_x_33) ;  /* 0x000000b000017945 */ /* 0x000fe20003800000 */
[----:B------:R-:W-:Y:S01]  /*2440*/  ISETP.GT.AND P0, PT, R11, 0x11, PT ;  /* 0x000000110b00780c */ /* 0x000fe20003f04270 */
[----:B------:R-:W-:Y:S01]  /*2450*/  FFMA R31, R31, R8, R14 ;  /* 0x000000081f1f7223 */ /* 0x000fe2000000000e */
[----:B------:R-:W-:Y:S01]  /*2460*/  IMAD.X R17, R12, 0x1, R17, P2 ;  /* 0x000000010c117824 */ /* 0x000fe200010e0611 */
[----:B------:R-:W-:Y:S02]  /*2470*/  ISETP.GT.AND P5, PT, R10, RZ, P1 ;  /* 0x000000ff0a00720c */ /* 0x000fe40000fa4270 */
[----:B------:R-:W-:Y:S02]  /*2480*/  IADD3 R18, P2, R22, UR9, RZ ;  /* 0x0000000916127c10 */ /* 0x000fe4000ff5e0ff */
[----:B------:R2:W-:Y:S01]  /*2490*/  @P4 STG.E desc[UR14][R16.64], R31 ;  /* 0x0000001f10004986 */ /* 0x0005e2000c10190e */
[----:B------:R-:W-:-:S02]  /*24a0*/  IADD3 R14, P6, R26, R6, RZ ;  /* 0x000000061a0e7210 */ /* 0x000fc40007fde0ff */
[----:B------:R-:W-:-:S06]  /*24b0*/  IADD3.X R19, R23, UR10, RZ, P2, !PT ;  /* 0x0000000a17137c10 */ /* 0x000fcc00097fe4ff */
[----:B------:R-:W-:Y:S05]  /*24c0*/  @!P5 BRA `(.L_x_34) ;  /* 0x000000000004d947 */ /* 0x000fea0003800000 */
[----:B------:R3:W5:Y:S02]  /*24d0*/  LDG.E.LTC128B R158, desc[UR14][R18.64] ;  /* 0x0000000e129e7981 */ /* 0x000764000c1e1920 */
.L_x_34:
[----:B------:R-:W-:Y:S05]  /*24e0*/  BSYNC B1 ;  /* 0x0000000000017941 */ /* 0x000fea0003800000 */
.L_x_33:
[----:B--2--5:R-:W-:Y:S01]  /*24f0*/  FMUL R17, R158, R9 ;  /* 0x000000099e117220 */ /* 0x024fe20000400000 */
[----:B------:R-:W-:Y:S01]  /*2500*/  IMAD.X R15, R27, 0x1, R7, P6 ;  /* 0x000000011b0f7824 */ /* 0x000fe200030e0607 */
[----:B------:R-:W-:Y:S01]  /*2510*/  ISETP.GT.AND P2, PT, R10, RZ, P0 ;  /* 0x000000ff0a00720c */ /* 0x000fe20000744270 */
[----:B------:R-:W-:Y:S01]  /*2520*/  BSSY B1, `(.L_x_35) ;  /* 0x0000008000017945 */ /* 0x000fe20003800000 */
[----:B------:R-:W-:Y:S01]  /*2530*/  FFMA R17, R32, R8, R17 ;  /* 0x0000000820117223 */ /* 0x000fe20000000011 */
[----:B0-----:R-:W-:Y:S02]  /*2540*/  IADD3 R20, P6, R152, UR9, RZ ;  /* 0x0000000998147c10 */ /* 0x001fe4000ffde0ff */
[----:B------:R-:W-:Y:S02]  /*2550*/  IADD3 R16, P4, R24, R6, RZ ;  /* 0x0000000618107210 */ /* 0x000fe40007f9e0ff */
[----:B------:R0:W-:Y:S01]  /*2560*/  @P5 STG.E desc[UR14][R14.64], R17 ;  /* 0x000000110e005986 */ /* 0x0001e2000c10190e */
[----:B------:R-:W-:-:S05]  /*2570*/  IADD3.X R21, R153, UR10, RZ, P6, !PT ;  /* 0x0000000a99157c10 */ /* 0x000fca000b7fe4ff */
[----:B------:R-:W-:Y:S05]  /*2580*/  @!P2 BRA `(.L_x_36) ;  /* 0x000000000004a947 */ /* 0x000fea0003800000 */
[----:B------:R2:W5:Y:S02]  /*2590*/  LDG.E.LTC128B R158, desc[UR14][R20.64] ;  /* 0x0000000e149e7981 */ /* 0x000564000c1e1920 */
.L_x_36:
[----:B------:R-:W-:Y:S05]  /*25a0*/  BSYNC B1 ;  /* 0x0000000000017941 */ /* 0x000fea0003800000 */
.L_x_35:
[----:B-----5:R-:W-:Y:S01]  /*25b0*/  FMUL R28, R158, R9 ;  /* 0x000000099e1c7220 */ /* 0x020fe20000400000 */
[----:B0-----:R-:W-:Y:S01]  /*25c0*/  IMAD.X R17, R25, 0x1, R7, P4 ;  /* 0x0000000119117824 */ /* 0x001fe200020e0607 */
[----:B------:R-:W-:Y:S01]  /*25d0*/  ISETP.GT.AND P1, PT, R10, 0x8, P1 ;  /* 0x000000080a00780c */ /* 0x000fe20000f24270 */
[----:B------:R-:W-:Y:S01]  /*25e0*/  BSSY B1, `(.L_x_37) ;  /* 0x0000008000017945 */ /* 0x000fe20003800000 */
[----:B------:R-:W-:Y:S01]  /*25f0*/  FFMA R33, R33, R8, R28 ;  /* 0x0000000821217223 */ /* 0x000fe2000000001c */
[----:B------:R-:W-:Y:S02]  /*2600*/  IADD3 R22, P4, R22, UR7, RZ ;  /* 0x0000000716167c10 */ /* 0x000fe4000ff9e0ff */
[----:B------:R-:W-:Y:S02]  /*2610*/  IADD3 R28, P5, R13, R26, RZ ;  /* 0x0000001a0d1c7210 */ /* 0x000fe40007fbe0ff */
[----:B------:R0:W-:Y:S01]  /*2620*/  @P2 STG.E desc[UR14][R16.64], R33 ;  /* 0x0000002110002986 */ /* 0x0001e2000c10190e */
[----:B------:R-:W-:-:S05]  /*2630*/  IADD3.X R23, R23, UR8, RZ, P4, !PT ;  /* 0x0000000817177c10 */ /* 0x000fca000a7fe4ff */
[----:B------:R-:W-:Y:S05]  /*2640*/  @!P1 BRA `(.L_x_38) ;  /* 0x0000000000049947 */ /* 0x000fea0003800000 */
[----:B------:R4:W5:Y:S02]  /*2650*/  LDG.E.LTC128B R158, desc[UR14][R22.64] ;  /* 0x0000000e169e7981 */ /* 0x000964000c1e1920 */
.L_x_38:
[----:B------:R-:W-:Y:S05]  /*2660*/  BSYNC B1 ;  /* 0x0000000000017941 */ /* 0x000fea0003800000 */
.L_x_37:
[----:B----45:R-:W-:Y:S01]  /*2670*/  FMUL R23, R158, R9 ;  /* 0x000000099e177220 */ /* 0x030fe20000400000 */
[----:B------:R-:W-:Y:S01]  /*2680*/  IMAD.X R29, R12, 0x1, R27, P5 ;  /* 0x000000010c1d7824 */ /* 0x000fe200028e061b */
[----:B------:R-:W-:Y:S01]  /*2690*/  ISETP.GT.AND P2, PT, R10, 0x8, P0 ;  /* 0x000000080a00780c */ /* 0x000fe20000744270 */
[----:B------:R-:W-:Y:S01]  /*26a0*/  BSSY B1, `(.L_x_39) ;  /* 0x0000007000017945 */ /* 0x000fe20003800000 */
[----:B------:R-:W-:Y:S01]  /*26b0*/  FFMA R27, R34, R8, R23 ;  /* 0x00000008221b7223 */ /* 0x000fe20000000017 */
[----:B------:R-:W-:-:S04]  /*26c0*/  IADD3 R22, P0, R152, UR7, RZ ;  /* 0x0000000798167c10 */ /* 0x000fc8000ff1e0ff */
[----:B------:R4:W-:Y:S01]  /*26d0*/  @P1 STG.E desc[UR14][R28.64], R27 ;  /* 0x0000001b1c001986 */ /* 0x0009e2000c10190e */
[----:B------:R-:W-:-:S05]  /*26e0*/  IADD3.X R23, R153, UR8, RZ, P0, !PT ;  /* 0x0000000899177c10 */ /* 0x000fca00087fe4ff */
[----:B------:R-:W-:Y:S05]  /*26f0*/  @!P2 BRA `(.L_x_40) ;  /* 0x000000000004a947 */ /* 0x000fea0003800000 */
[----:B------:R0:W5:Y:S02]  /*2700*/  LDG.E.LTC128B R158, desc[UR14][R22.64] ;  /* 0x0000000e169e7981 */ /* 0x000164000c1e1920 */
.L_x_40:
[----:B------:R-:W-:Y:S05]  /*2710*/  BSYNC B1 ;  /* 0x0000000000017941 */ /* 0x000fea0003800000 */
.L_x_39:
[----:B0-----:R-:W-:Y:S01]  /*2720*/  IADD3 R22, P5, R13, R24, RZ ;  /* 0x000000180d167210 */ /* 0x001fe20007fbe0ff */
[----:B-----5:R-:W-:Y:S01]  /*2730*/  FMUL R26, R158, R9 ;  /* 0x000000099e1a7220 */ /* 0x020fe20000400000 */
[----:B------:R-:W-:Y:S01]  /*2740*/  ISETP.GT.AND P1, PT, R11, 0x18, PT ;  /* 0x000000180b00780c */ /* 0x000fe20003f24270 */
[----:B------:R-:W-:Y:S01]  /*2750*/  BSSY B1, `(.L_x_41) ;  /* 0x000000b000017945 */ /* 0x000fe20003800000 */
[----:B------:R-:W-:Y:S01]  /*2760*/  IADD3 R24, P6, R18, UR9, RZ ;  /* 0x0000000912187c10 */ /* 0x000fe2000ffde0ff */
[----:B------:R-:W-:Y:S01]  /*2770*/  FFMA R35, R35, R8, R26 ;  /* 0x0000000823237223 */ /* 0x000fe2000000001a */
[----:B------:R-:W-:Y:S01]  /*2780*/  IMAD.X R23, R12, 0x1, R25, P5 ;  /* 0x000000010c177824 */ /* 0x000fe200028e0619 */
[----:B------:R-:W-:Y:S02]  /*2790*/  ISETP.GT.AND P4, PT, R10, RZ, P1 ;  /* 0x000000ff0a00720c */ /* 0x000fe40000f84270 */
[----:B------:R-:W-:Y:S02]  /*27a0*/  ISETP.GT.AND P0, PT, R11, 0x19, PT ;  /* 0x000000190b00780c */ /* 0x000fe40003f04270 */
[----:B------:R0:W-:Y:S01]  /*27b0*/  @P2 STG.E desc[UR14][R22.64], R35 ;  /* 0x0000002316002986 */ /* 0x0001e2000c10190e */
[----:B------:R-:W-:-:S02]  /*27c0*/  IADD3 R26, P5, R14, R6, RZ ;  /* 0x000000060e1a7210 */ /* 0x000fc40007fbe0ff */
[----:B------:R-:W-:-:S06]  /*27d0*/  IADD3.X R25, R19, UR10, RZ, P6, !PT ;  /* 0x0000000a13197c10 */ /* 0x000fcc000b7fe4ff */
[----:B------:R-:W-:Y:S05]  /*27e0*/  @!P4 BRA `(.L_x_42) ;  /* 0x000000000004c947 */ /* 0x000fea0003800000 */
[----:B------:R0:W5:Y:S02]  /*27f0*/  LDG.E.LTC128B R158, desc[UR14][R24.64] ;  /* 0x0000000e189e7981 */ /* 0x000164000c1e1920 */
.L_x_42:
[----:B------:R-:W-:Y:S05]  /*2800*/  BSYNC B1 ;  /* 0x0000000000017941 */ /* 0x000fea0003800000 */
.L_x_41:
[----:B0----5:R-:W-:Y:S01]  /*2810*/  FMUL R23, R158, R9 ;  /* 0x000000099e177220 */ /* 0x021fe20000400000 */
[----:B----4-:R-:W-:Y:S01]  /*2820*/  IMAD.X R27, R15, 0x1, R7, P5 ;  /* 0x000000010f1b7824 */ /* 0x010fe200028e0607 */
[----:B------:R-:W-:Y:S01]  /*2830*/  ISETP.GT.AND P2, PT, R10, RZ, P0 ;  /* 0x000000ff0a00720c */ /* 0x000fe20000744270 */
        /* <DEDUP_REMOVED lines=8> */
.L_x_44:
[----:B------:R-:W-:Y:S05]  /*28c0*/  BSYNC B1 ;  /* 0x0000000000017941 */ /* 0x000fea0003800000 */
.L_x_43:
[----:B-----5:R-:W-:Y:S01]  /*28d0*/  FMUL R30, R158, R9 ;  /* 0x000000099e1e7220 */ /* 0x020fe20000400000 */
[----:B0-----:R-:W-:Y:S01]  /*28e0*/  IMAD.X R29, R17, 0x1, R7, P5 ;  /* 0x00000001111d7824 */ /* 0x001fe200028e0607 */
[----:B------:R-:W-:Y:S01]  /*28f0*/  ISETP.GT.AND P1, PT, R10, 0x8, P1 ;  /* 0x000000080a00780c */ /* 0x000fe20000f24270 */
[----:B------:R-:W-:Y:S01]  /*2900*/  BSSY B1, `(.L_x_45) ;  /* 0x0000008000017945 */ /* 0x000fe20003800000 */
[----:B------:R-:W-:Y:S01]  /*2910*/  FFMA R37, R37, R8, R30 ;  /* 0x0000000825257223 */ /* 0x000fe2000000001e */
[----:B---3--:R-:W-:Y:S02]  /*2920*/  IADD3 R18, P4, R18, UR7, RZ ;  /* 0x0000000712127c10 */ /* 0x008fe4000ff9e0ff */
[----:B------:R-:W-:Y:S02]  /*2930*/  IADD3 R30, P5, R14, R13, RZ ;  /* 0x0000000d0e1e7210 */ /* 0x000fe40007fbe0ff */
[----:B------:R0:W-:Y:S01]  /*2940*/  @P2 STG.E desc[UR14][R28.64], R37 ;  /* 0x000000251c002986 */ /* 0x0001e2000c10190e */
[----:B------:R-:W-:-:S05]  /*2950*/  IADD3.X R19, R19, UR8, RZ, P4, !PT ;  /* 0x0000000813137c10 */ /* 0x000fca000a7fe4ff */
[----:B------:R-:W-:Y:S05]  /*2960*/  @!P1 BRA `(.L_x_46) ;  /* 0x0000000000049947 */ /* 0x000fea0003800000 */
[----:B------:R3:W5:Y:S02]  /*2970*/  LDG.E.LTC128B R158, desc[UR14][R18.64] ;  /* 0x0000000e129e7981 */ /* 0x000764000c1e1920 */
.L_x_46:
[----:B------:R-:W-:Y:S05]  /*2980*/  BSYNC B1 ;  /* 0x0000000000017941 */ /* 0x000fea0003800000 */
.L_x_45:
[----:B---3-5:R-:W-:Y:S01]  /*2990*/  FMUL R19, R158, R9 ;  /* 0x000000099e137220 */ /* 0x028fe20000400000 */
        /* <DEDUP_REMOVED lines=9> */
.L_x_48:
[----:B------:R-:W-:Y:S05]  /*2a30*/  BSYNC B1 ;  /* 0x0000000000017941 */ /* 0x000fea0003800000 */
.L_x_47:
        /* <DEDUP_REMOVED lines=14> */
.L_x_50:
[----:B------:R-:W-:Y:S05]  /*2b20*/  BSYNC B1 ;  /* 0x0000000000017941 */ /* 0x000fea0003800000 */
.L_x_49:
[----:B0----5:R-:W-:Y:S01]  /*2b30*/  FMUL R15, R158, R9 ;  /* 0x000000099e0f7220 */ /* 0x021fe20000400000 */
[----:B---3--:R-:W-:Y:S01]  /*2b40*/  IMAD.X R19, R27, 0x1, R7, P5 ;  /* 0x000000011b137824 */ /* 0x008fe200028e0607 */
[----:B------:R-:W-:Y:S01]  /*2b50*/  ISETP.GT.AND P2, PT, R10, RZ, P0 ;  /* 0x000000ff0a00720c */ /* 0x000fe20000744270 */
[----:B------:R-:W-:Y:S01]  /*2b60*/  BSSY B1, `(.L_x_51) ;  /* 0x0000008000017945 */ /* 0x000fe20003800000 */
[----:B--2---:R-:W-:Y:S01]  /*2b70*/  FFMA R21, R40, R8, R15 ;  /* 0x0000000828157223 */ /* 0x004fe2000000000f */
[----:B------:R-:W-:Y:S02]  /*2b80*/  IADD3 R14, P6, R22, UR9, RZ ;  /* 0x00000009160e7c10 */ /* 0x000fe4000ffde0ff */
[----:B------:R-:W-:Y:S02]  /*2b90*/  IADD3 R20, P5, R28, R6, RZ ;  /* 0x000000061c147210 */ /* 0x000fe40007fbe0ff */
[----:B------:R0:W-:Y:S01]  /*2ba0*/  @P4 STG.E desc[UR14][R18.64], R21 ;  /* 0x0000001512004986 */ /* 0x0001e2000c10190e */
[----:B------:R-:W-:-:S05]  /*2bb0*/  IADD3.X R15, R23, UR10, RZ, P6, !PT ;  /* 0x0000000a170f7c10 */ /* 0x000fca000b7fe4ff */
[----:B------:R-:W-:Y:S05]  /*2bc0*/  @!P2 BRA `(.L_x_52) ;  /* 0x000000000004a947 */ /* 0x000fea0003800000 */
[----:B------:R2:W5:Y:S02]  /*2bd0*/  LDG.E.LTC128B R158, desc[UR14][R14.64] ;  /* 0x0000000e0e9e7981 */ /* 0x000564000c1e1920 */
.L_x_52:
[----:B------:R-:W-:Y:S05]  /*2be0*/  BSYNC B1 ;  /* 0x0000000000017941 */ /* 0x000fea0003800000 */
.L_x_51:
        /* <DEDUP_REMOVED lines=11> */
.L_x_54:
[----:B------:R-:W-:Y:S05]  /*2ca0*/  BSYNC B1 ;  /* 0x0000000000017941 */ /* 0x000fea0003800000 */
.L_x_53:
[----:B---3-5:R-:W-:Y:S01]  /*2cb0*/  FMUL R25, R158, R9 ;  /* 0x000000099e197220 */ /* 0x028fe20000400000 */
[----:B------:R-:W-:Y:S01]  /*2cc0*/  IMAD.X R31, R27, 0x1, R12, P5 ;  /* 0x000000011b1f7824 */ /* 0x000fe200028e060c */
[----:B------:R-:W-:Y:S01]  /*2cd0*/  ISETP.GT.AND P2, PT, R10, 0x8, P0 ;  /* 0x000000080a00780c */ /* 0x000fe20000744270 */
[----:B------:R-:W-:Y:S01]  /*2ce0*/  BSSY B1, `(.L_x_55) ;  /* 0x0000007000017945 */ /* 0x000fe20003800000 */
[----:B------:R-:W-:Y:S01]  /*2cf0*/  FFMA R25, R42, R8, R25 ;  /* 0x000000082a197223 */ /* 0x000fe20000000019 */
[----:B----4-:R-:W-:-:S04]  /*2d00*/  IADD3 R22, P0, R22, UR7, RZ ;  /* 0x0000000716167c10 */ /* 0x010fc8000ff1e0ff */
[----:B------:R3:W-:Y:S01]  /*2d10*/  @P1 STG.E desc[UR14][R30.64], R25 ;  /* 0x000000191e001986 */ /* 0x0007e2000c10190e */
[----:B------:R-:W-:-:S05]  /*2d20*/  IADD3.X R23, R23, UR8, RZ, P0, !PT ;  /* 0x0000000817177c10 */ /* 0x000fca00087fe4ff */
[----:B------:R-:W-:Y:S05]  /*2d30*/  @!P2 BRA `(.L_x_56) ;  /* 0x000000000004a947 */ /* 0x000fea0003800000 */
[----:B------:R4:W5:Y:S02]  /*2d40*/  LDG.E.LTC128B R158, desc[UR14][R22.64] ;  /* 0x0000000e169e7981 */ /* 0x000964000c1e1920 */
.L_x_56:
[----:B------:R-:W-:Y:S05]  /*2d50*/  BSYNC B1 ;  /* 0x0000000000017941 */ /* 0x000fea0003800000 */
.L_x_55:
[----:B----4-:R-:W-:Y:S01]  /*2d60*/  IADD3 R22, P5, R28, R13, RZ ;  /* 0x0000000d1c167210 */ /* 0x010fe20007fbe0ff */
[----:B-----5:R-:W-:Y:S01]  /*2d70*/  FMUL R24, R158, R9 ;  /* 0x000000099e187220 */ /* 0x020fe20000400000 */
        /* <DEDUP_REMOVED lines=9> */
[----:B---3--:R-:W-:-:S06]  /*2e10*/  IADD3.X R25, R17, UR10, RZ, P6, !PT ;  /* 0x0000000a11197c10 */ /* 0x008fcc000b7fe4ff */
[----:B------:R-:W-:Y:S05]  /*2e20*/  @!P4 BRA `(.L_x_58) ;  /* 0x000000000004c947 */ /* 0x000fea0003800000 */
[----:B------:R3:W5:Y:S02]  /*2e30*/  LDG.E.LTC128B R158, desc[UR14][R24.64] ;  /* 0x0000000e189e7981 */ /* 0x000764000c1e1920 */
.L_x_58:
[----:B------:R-:W-:Y:S05]  /*2e40*/  BSYNC B1 ;  /* 0x0000000000017941 */ /* 0x000fea0003800000 */
.L_x_57:
[----:B----45:R-:W-:Y:S01]  /*2e50*/  FMUL R23, R158, R9 ;  /* 0x000000099e177220 */ /* 0x030fe20000400000 */
[----:B------:R-:W-:Y:S01]  /*2e60*/  IMAD.X R27, R19, 0x1, R7, P5 ;  /* 0x00000001131b7824 */ /* 0x000fe200028e0607 */
        /* <DEDUP_REMOVED lines=9> */
.L_x_60:
[----:B------:R-:W-:Y:S05]  /*2f00*/  BSYNC B1 ;  /* 0x0000000000017941 */ /* 0x000fea0003800000 */
.L_x_59:
[----:B-----5:R-:W-:Y:S01]  /*2f10*/  FMUL R30, R158, R9 ;  /* 0x000000099e1e7220 */ /* 0x020fe20000400000 */
[----:B----4-:R-:W-:Y:S01]  /*2f20*/  IMAD.X R29, R21, 0x1, R7, P5 ;  /* 0x00000001151d7824 */ /* 0x010fe200028e0607 */
        /* <DEDUP_REMOVED lines=9> */
.L_x_62:
[----:B------:R-:W-:Y:S05]  /*2fc0*/  BSYNC B1 ;  /* 0x0000000000017941 */ /* 0x000fea0003800000 */
.L_x_61:
[----:B0----5:R-:W-:Y:S01]  /*2fd0*/  FMUL R17, R158, R9 ;  /* 0x000000099e117220 */ /* 0x021fe20000400000 */
[----:B------:R-:W-:Y:S01]  /*2fe0*/  IMAD.X R31, R19, 0x1, R12, P5 ;  /* 0x00000001131f7824 */ /* 0x000fe200028e060c */
[----:B------:R-:W-:Y:S01]  /*2ff0*/  ISETP.GT.AND P2, PT, R10, 0x8, P0 ;  /* 0x000000080a00780c */ /* 0x000fe20000744270 */
[----:B------:R-:W-:Y:S01]  /*3000*/  BSSY B1, `(.L_x_63) ;  /* 0x0000007000017945 */ /* 0x000fe20003800000 */
[----:B------:R-:W-:Y:S01]  /*3010*/  FFMA R17, R46, R8, R17 ;  /* 0x000000082e117223 */ /* 0x000fe20000000011 */
[----:B--2---:R-:W-:-:S04]  /*3020*/  IADD3 R14, P0, R14, UR7, RZ ;  /* 0x000000070e0e7c10 */ /* 0x004fc8000ff1e0ff */
[----:B------:R0:W-:Y:S01]  /*3030*/  @P1 STG.E desc[UR14][R30.64], R17 ;  /* 0x000000111e001986 */ /* 0x0001e2000c10190e */
[----:B------:R-:W-:-:S05]  /*3040*/  IADD3.X R15, R15, UR8, RZ, P0, !PT ;  /* 0x000000080f0f7c10 */ /* 0x000fca00087fe4ff */
[----:B------:R-:W-:Y:S05]  /*3050*/  @!P2 BRA `(.L_x_64) ;  /* 0x000000000004a947 */ /* 0x000fea0003800000 */
[----:B------:R2:W5:Y:S02]  /*3060*/  LDG.E.LTC128B R158, desc[UR14][R14.64] ;  /* 0x0000000e0e9e7981 */ /* 0x000564000c1e1920 */
.L_x_64:
[----:B------:R-:W-:Y:S05]  /*3070*/  BSYNC B1 ;  /* 0x0000000000017941 */ /* 0x000fea0003800000 */
.L_x_63:
[----:B--2---:R-:W-:Y:S01]  /*3080*/  IADD3 R14, P5, R20, R13, RZ ;  /* 0x0000000d140e7210 */ /* 0x004fe20007fbe0ff */
        /* <DEDUP_REMOVED lines=10> */
[----:B0-----:R-:W-:-:S06]  /*3130*/  IADD3.X R17, R25, UR10, RZ, P6, !PT ;  /* 0x0000000a19117c10 */ /* 0x001fcc000b7fe4ff */
[----:B------:R-:W-:Y:S05]  /*3140*/  @!P4 BRA `(.L_x_66) ;  /* 0x000000000004c947 */ /* 0x000fea0003800000 */
[----:B------:R0:W5:Y:S02]  /*3150*/  LDG.E.LTC128B R158, desc[UR14][R16.64] ;  /* 0x0000000e109e7981 */ /* 0x000164000c1e1920 */
.L_x_66:
[----:B------:R-:W-:Y:S05]  /*3160*/  BSYNC B1 ;  /* 0x0000000000017941 */ /* 0x000fea0003800000 */
.L_x_65:
[----:B--2--5:R-:W-:Y:S01]  /*3170*/  FMUL R15, R158, R9 ;  /* 0x000000099e0f7220 */ /* 0x024fe20000400000 */
        /* <DEDUP_REMOVED lines=10> */
.L_x_68:
[----:B------:R-:W-:Y:S05]  /*3220*/  BSYNC B1 ;  /* 0x0000000000017941 */ /* 0x000fea0003800000 */
.L_x_67:
[----:B-----5:R-:W-:Y:S01]  /*3230*/  FMUL R30, R158, R9 ;  /* 0x000000099e1e7220 */ /* 0x020fe20000400000 */
[----:B--2---:R-:W-:Y:S01]  /*3240*/  IMAD.X R21, R29, 0x1, R7, P5 ;  /* 0x000000011d157824 */ /* 0x004fe200028e0607 */
        /* <DEDUP_REMOVED lines=9> */
.L_x_70:
[----:B------:R-:W-:Y:S05]  /*32e0*/  BSYNC B1 ;  /* 0x0000000000017941 */ /* 0x000fea0003800000 */
.L_x_69:
        /* <DEDUP_REMOVED lines=10> */
.L_x_72:
[----:B------:R-:W-:Y:S05]  /*3390*/  BSYNC B1 ;  /* 0x0000000000017941 */ /* 0x000fea0003800000 */
.L_x_71:
[----:B0-----:R-:W-:Y:S01]  /*33a0*/  IADD3 R22, P5, R28, R13, RZ ;  /* 0x0000000d1c167210 */ /* 0x001fe20007fbe0ff */
        /* <DEDUP_REMOVED lines=13> */
.L_x_74:
[----:B------:R-:W-:Y:S05]  /*3480*/  BSYNC B1 ;  /* 0x0000000000017941 */ /* 0x000fea0003800000 */
.L_x_73:
[----:B0----5:R-:W-:Y:S01]  /*3490*/  FMUL R23, R158, R9 ;  /* 0x000000099e177220 */ /* 0x021fe20000400000 */
[----:B------:R-:W-:Y:S01]  /*34a0*/  IMAD.X R27, R19, 0x1, R7, P5 ;  /* 0x00000001131b7824 */ /* 0x000fe200028e0607 */
[----:B------:R-:W-:Y:S01]  /*34b0*/  ISETP.GT.AND P2, PT, R10, RZ, P0 ;  /* 0x000000ff0a00720c */ /* 0x000fe20000744270 */
[----:B------:R-:W-:Y:S01]  /*34c0*/  BSSY B1, `(.L_x_75) ;  /* 0x0000008000017945 */ /* 0x000fe20003800000 */
[----:B----4-:R-:W-:Y:S01]  /*34d0*/  FFMA R29, R52, R8, R23 ;  /* 0x00000008341d7223 */ /* 0x010fe20000000017 */
[----:B------:R-:W-:Y:S02]  /*34e0*/  IADD3 R22, P6, R14, UR9, RZ ;  /* 0x000000090e167c10 */ /* 0x000fe4000ffde0ff */
[----:B------:R-:W-:Y:S02]  /*34f0*/  IADD3 R28, P5, R20, R6, RZ ;  /* 0x00000006141c7210 */ /* 0x000fe40007fbe0ff */
[----:B------:R0:W-:Y:S01]  /*3500*/  @P4 STG.E desc[UR14][R26.64], R29 ;  /* 0x0000001d1a004986 */ /* 0x0001e2000c10190e */
[----:B------:R-:W-:-:S05]  /*3510*/  IADD3.X R23, R15, UR10, RZ, P6, !PT ;  /* 0x0000000a0f177c10 */ /* 0x000fca000b7fe4ff */
[----:B------:R-:W-:Y:S05]  /*3520*/  @!P2 BRA `(.L_x_76) ;  /* 0x000000000004a947 */ /* 0x000fea0003800000 */
[----:B------:R4:W5:Y:S02]  /*3530*/  LDG.E.LTC128B R158, desc[UR14][R22.64] ;  /* 0x0000000e169e7981 */ /* 0x000964000c1e1920 */
.L_x_76:
[----:B------:R-:W-:Y:S05]  /*3540*/  BSYNC B1 ;  /* 0x0000000000017941 */ /* 0x000fea0003800000 */
.L_x_75:
        /* <DEDUP_REMOVED lines=11> */
.L_x_78:
[----:B------:R-:W-:Y:S05]  /*3600*/  BSYNC B1 ;  /* 0x0000000000017941 */ /* 0x000fea0003800000 */
.L_x_77:
[----:B0----5:R-:W-:Y:S01]  /*3610*/  FMUL R17, R158, R9 ;  /* 0x000000099e117220 */ /* 0x021fe20000400000 */
        /* <DEDUP_REMOVED lines=9> */
.L_x_80:
[----:B------:R-:W-:Y:S05]  /*36b0*/  BSYNC B1 ;  /* 0x0000000000017941 */ /* 0x000fea0003800000 */
.L_x_79:
        /* <DEDUP_REMOVED lines=14> */
.L_x_82:
[----:B------:R-:W-:Y:S05]  /*37a0*/  BSYNC B1 ;  /* 0x0000000000017941 */ /* 0x000fea0003800000 */
.L_x_81:
[----:B0----5:R-:W-:Y:S01]  /*37b0*/  FMUL R15, R158, R9 ;  /* 0x000000099e0f7220 */ /* 0x021fe20000400000 */
[----:B------:R-:W-:Y:S01]  /*37c0*/  IMAD.X R19, R27, 0x1, R7, P5 ;  /* 0x000000011b137824 */ /* 0x000fe200028e0607 */
        /* <DEDUP_REMOVED lines=9> */
.L_x_84:
[----:B------:R-:W-:Y:S05]  /*3860*/  BSYNC B1 ;  /* 0x0000000000017941 */ /* 0x000fea0003800000 */
.L_x_83:
        /* <DEDUP_REMOVED lines=11> */
.L_x_86:
[----:B------:R-:W-:Y:S05]  /*3920*/  BSYNC B1 ;  /* 0x0000000000017941 */ /* 0x000fea0003800000 */
.L_x_85:
        /* <DEDUP_REMOVED lines=10> */
.L_x_88:
[----:B------:R-:W-:Y:S05]  /*39d0*/  BSYNC B1 ;  /* 0x0000000000017941 */ /* 0x000fea0003800000 */
.L_x_87:
        /* <DEDUP_REMOVED lines=14> */
.L_x_90:
[----:B------:R-:W-:Y:S05]  /*3ac0*/  BSYNC B1 ;  /* 0x0000000000017941 */ /* 0x000fea0003800000 */
.L_x_89:
        /* <DEDUP_REMOVED lines=11> */
.L_x_92:
[----:B------:R-:W-:Y:S05]  /*3b80*/  BSYNC B1 ;  /* 0x0000000000017941 */ /* 0x000fea0003800000 */
.L_x_91:
        /* <DEDUP_REMOVED lines=11> */
.L_x_94:
[----:B------:R-:W-:Y:S05]  /*3c40*/  BSYNC B1 ;  /* 0x0000000000017941 */ /* 0x000fea0003800000 */
.L_x_93:
        /* <DEDUP_REMOVED lines=10> */
.L_x_96:
[----:B------:R-:W-:Y:S05]  /*3cf0*/  BSYNC B1 ;  /* 0x0000000000017941 */ /* 0x000fea0003800000 */
.L_x_95:
        /* <DEDUP_REMOVED lines=14> */
.L_x_98:
[----:B------:R-:W-:Y:S05]  /*3de0*/  BSYNC B1 ;  /* 0x0000000000017941 */ /* 0x000fea0003800000 */
.L_x_97:
        /* <DEDUP_REMOVED lines=11> */
.L_x_100:
[----:B------:R-:W-:Y:S05]  /*3ea0*/  BSYNC B1 ;  /* 0x0000000000017941 */ /* 0x000fea0003800000 */
.L_x_99:
        /* <DEDUP_REMOVED lines=11> */
.L_x_102:
[----:B------:R-:W-:Y:S05]  /*3f60*/  BSYNC B1 ;  /* 0x0000000000017941 */ /* 0x000fea0003800000 */
.L_x_101:
        /* <DEDUP_REMOVED lines=10> */
.L_x_104:
[----:B------:R-:W-:Y:S05]  /*4010*/  BSYNC B1 ;  /* 0x0000000000017941 */ /* 0x000fea0003800000 */
.L_x_103:
        /* <DEDUP_REMOVED lines=14> */
.L_x_106:
[----:B------:R-:W-:Y:S05]  /*4100*/  BSYNC B1 ;  /* 0x0000000000017941 */ /* 0x000fea0003800000 */
.L_x_105:
        /* <DEDUP_REMOVED lines=11> */
.L_x_108:
[----:B------:R-:W-:Y:S05]  /*41c0*/  BSYNC B1 ;  /* 0x0000000000017941 */ /* 0x000fea0003800000 */
.L_x_107:
        /* <DEDUP_REMOVED lines=11> */
.L_x_110:
[----:B------:R-:W-:Y:S05]  /*4280*/  BSYNC B1 ;  /* 0x0000000000017941 */ /* 0x000fea0003800000 */
.L_x_109:
        /* <DEDUP_REMOVED lines=10> */
.L_x_112:
[----:B------:R-:W-:Y:S05]  /*4330*/  BSYNC B1 ;  /* 0x0000000000017941 */ /* 0x000fea0003800000 */
.L_x_111:
        /* <DEDUP_REMOVED lines=14> */
.L_x_114:
[----:B------:R-:W-:Y:S05]  /*4420*/  BSYNC B1 ;  /* 0x0000000000017941 */ /* 0x000fea0003800000 */
.L_x_113:
        /* <DEDUP_REMOVED lines=11> */
.L_x_116:
[----:B------:R-:W-:Y:S05]  /*44e0*/  BSYNC B1 ;  /* 0x0000000000017941 */ /* 0x000fea0003800000 */
.L_x_115:
        /* <DEDUP_REMOVED lines=11> */
.L_x_118:
[----:B------:R-:W-:Y:S05]  /*45a0*/  BSYNC B1 ;  /* 0x0000000000017941 */ /* 0x000fea0003800000 */
.L_x_117:
        /* <DEDUP_REMOVED lines=10> */
.L_x_120:
[----:B------:R-:W-:Y:S05]  /*4650*/  BSYNC B1 ;  /* 0x0000000000017941 */ /* 0x000fea0003800000 */
.L_x_119:
        /* <DEDUP_REMOVED lines=14> */
.L_x_122:
[----:B------:R-:W-:Y:S05]  /*4740*/  BSYNC B1 ;  /* 0x0000000000017941 */ /* 0x000fea0003800000 */
.L_x_121:
        /* <DEDUP_REMOVED lines=11> */
.L_x_124:
[----:B------:R-:W-:Y:S05]  /*4800*/  BSYNC B1 ;  /* 0x0000000000017941 */ /* 0x000fea0003800000 */
.L_x_123:
        /* <DEDUP_REMOVED lines=11> */
.L_x_126:
[----:B------:R-:W-:Y:S05]  /*48c0*/  BSYNC B1 ;  /* 0x0000000000017941 */ /* 0x000fea0003800000 */
.L_x_125:
        /* <DEDUP_REMOVED lines=10> */
.L_x_128:
[----:B------:R-:W-:Y:S05]  /*4970*/  BSYNC B1 ;  /* 0x0000000000017941 */ /* 0x000fea0003800000 */
.L_x_127:
        /* <DEDUP_REMOVED lines=14> */
.L_x_130:
[----:B------:R-:W-:Y:S05]  /*4a60*/  BSYNC B1 ;  /* 0x0000000000017941 */ /* 0x000fea0003800000 */
.L_x_129:
        /* <DEDUP_REMOVED lines=11> */
.L_x_132:
[----:B------:R-:W-:Y:S05]  /*4b20*/  BSYNC B1 ;  /* 0x0000000000017941 */ /* 0x000fea0003800000 */
.L_x_131:
        /* <DEDUP_REMOVED lines=11> */
.L_x_134:
[----:B------:R-:W-:Y:S05]  /*4be0*/  BSYNC B1 ;  /* 0x0000000000017941 */ /* 0x000fea0003800000 */
.L_x_133:
        /* <DEDUP_REMOVED lines=10> */
.L_x_136:
[----:B------:R-:W-:Y:S05]  /*4c90*/  BSYNC B1 ;  /* 0x0000000000017941 */ /* 0x000fea0003800000 */
.L_x_135:
        /* <DEDUP_REMOVED lines=14> */
.L_x_138:
[----:B------:R-:W-:Y:S05]  /*4d80*/  BSYNC B1 ;  /* 0x0000000000017941 */ /* 0x000fea0003800000 */
.L_x_137:
        /* <DEDUP_REMOVED lines=11> */
.L_x_140:
[----:B------:R-:W-:Y:S05]  /*4e40*/  BSYNC B1 ;  /* 0x0000000000017941 */ /* 0x000fea0003800000 */
.L_x_139:
        /* <DEDUP_REMOVED lines=11> */
.L_x_142:
[----:B------:R-:W-:Y:S05]  /*4f00*/  BSYNC B1 ;  /* 0x0000000000017941 */ /* 0x000fea0003800000 */
.L_x_141:
        /* <DEDUP_REMOVED lines=10> */
.L_x_144:
[----:B------:R-:W-:Y:S05]  /*4fb0*/  BSYNC B1 ;  /* 0x0000000000017941 */ /* 0x000fea0003800000 */
.L_x_143:
        /* <DEDUP_REMOVED lines=14> */
.L_x_146:
[----:B------:R-:W-:Y:S05]  /*50a0*/  BSYNC B1 ;  /* 0x0000000000017941 */ /* 0x000fea0003800000 */
.L_x_145:
        /* <DEDUP_REMOVED lines=11> */
.L_x_148:
[----:B------:R-:W-:Y:S05]  /*5160*/  BSYNC B1 ;  /* 0x0000000000017941 */ /* 0x000fea0003800000 */
.L_x_147:
        /* <DEDUP_REMOVED lines=11> */
.L_x_150:
[----:B------:R-:W-:Y:S05]  /*5220*/  BSYNC B1 ;  /* 0x0000000000017941 */ /* 0x000fea0003800000 */
.L_x_149:
        /* <DEDUP_REMOVED lines=10> */
.L_x_152:
[----:B------:R-:W-:Y:S05]  /*52d0*/  BSYNC B1 ;  /* 0x0000000000017941 */ /* 0x000fea0003800000 */
.L_x_151:
        /* <DEDUP_REMOVED lines=14> */
.L_x_154:
[----:B------:R-:W-:Y:S05]  /*53c0*/  BSYNC B1 ;  /* 0x0000000000017941 */ /* 0x000fea0003800000 */
.L_x_153:
        /* <DEDUP_REMOVED lines=11> */
.L_x_156:
[----:B------:R-:W-:Y:S05]  /*5480*/  BSYNC B1 ;  /* 0x0000000000017941 */ /* 0x000fea0003800000 */
.L_x_155:
        /* <DEDUP_REMOVED lines=11> */
.L_x_158:
[----:B------:R-:W-:Y:S05]  /*5540*/  BSYNC B1 ;  /* 0x0000000000017941 */ /* 0x000fea0003800000 */
.L_x_157:
        /* <DEDUP_REMOVED lines=10> */
.L_x_160:
[----:B------:R-:W-:Y:S05]  /*55f0*/  BSYNC B1 ;  /* 0x0000000000017941 */ /* 0x000fea0003800000 */
.L_x_159:
        /* <DEDUP_REMOVED lines=14> */
.L_x_162:
[----:B------:R-:W-:Y:S05]  /*56e0*/  BSYNC B1 ;  /* 0x0000000000017941 */ /* 0x000fea0003800000 */
.L_x_161:
        /* <DEDUP_REMOVED lines=11> */
.L_x_164:
[----:B------:R-:W-:Y:S05]  /*57a0*/  BSYNC B1 ;  /* 0x0000000000017941 */ /* 0x000fea0003800000 */
.L_x_163:
        /* <DEDUP_REMOVED lines=11> */
.L_x_166:
[----:B------:R-:W-:Y:S05]  /*5860*/  BSYNC B1 ;  /* 0x0000000000017941 */ /* 0x000fea0003800000 */
.L_x_165:
        /* <DEDUP_REMOVED lines=10> */
.L_x_168:
[----:B------:R-:W-:Y:S05]  /*5910*/  BSYNC B1 ;  /* 0x0000000000017941 */ /* 0x000fea0003800000 */
.L_x_167:
        /* <DEDUP_REMOVED lines=14> */
.L_x_170:
[----:B------:R-:W-:Y:S05]  /*5a00*/  BSYNC B1 ;  /* 0x0000000000017941 */ /* 0x000fea0003800000 */
.L_x_169:
        /* <DEDUP_REMOVED lines=11> */
.L_x_172:
[----:B------:R-:W-:Y:S05]  /*5ac0*/  BSYNC B1 ;  /* 0x0000000000017941 */ /* 0x000fea0003800000 */
.L_x_171:
        /* <DEDUP_REMOVED lines=11> */
.L_x_174:
[----:B------:R-:W-:Y:S05]  /*5b80*/  BSYNC B1 ;  /* 0x0000000000017941 */ /* 0x000fea0003800000 */
.L_x_173:
        /* <DEDUP_REMOVED lines=10> */
.L_x_176:
[----:B------:R-:W-:Y:S05]  /*5c30*/  BSYNC B1 ;  /* 0x0000000000017941 */ /* 0x000fea0003800000 */
.L_x_175:
        /* <DEDUP_REMOVED lines=14> */
.L_x_178:
[----:B------:R-:W-:Y:S05]  /*5d20*/  BSYNC B1 ;  /* 0x0000000000017941 */ /* 0x000fea0003800000 */
.L_x_177:
        /* <DEDUP_REMOVED lines=11> */
.L_x_180:
[----:B------:R-:W-:Y:S05]  /*5de0*/  BSYNC B1 ;  /* 0x0000000000017941 */ /* 0x000fea0003800000 */
.L_x_179:
        /* <DEDUP_REMOVED lines=11> */
.L_x_182:
[----:B------:R-:W-:Y:S05]  /*5ea0*/  BSYNC B1 ;  /* 0x0000000000017941 */ /* 0x000fea0003800000 */
.L_x_181:
        /* <DEDUP_REMOVED lines=10> */
.L_x_184:
[----:B------:R-:W-:Y:S05]  /*5f50*/  BSYNC B1 ;  /* 0x0000000000017941 */ /* 0x000fea0003800000 */
.L_x_183:
        /* <DEDUP_REMOVED lines=14> */
.L_x_186:
[----:B------:R-:W-:Y:S05]  /*6040*/  BSYNC B1 ;  /* 0x0000000000017941 */ /* 0x000fea0003800000 */
.L_x_185:
        /* <DEDUP_REMOVED lines=11> */
.L_x_188:
[----:B------:R-:W-:Y:S05]  /*6100*/  BSYNC B1 ;  /* 0x0000000000017941 */ /* 0x000fea0003800000 */
.L_x_187:
        /* <DEDUP_REMOVED lines=11> */
.L_x_190:
[----:B------:R-:W-:Y:S05]  /*61c0*/  BSYNC B1 ;  /* 0x0000000000017941 */ /* 0x000fea0003800000 */
.L_x_189:
        /* <DEDUP_REMOVED lines=10> */
.L_x_192:
[----:B------:R-:W-:Y:S05]  /*6270*/  BSYNC B1 ;  /* 0x0000000000017941 */ /* 0x000fea0003800000 */
.L_x_191:
        /* <DEDUP_REMOVED lines=14> */
.L_x_194:
[----:B------:R-:W-:Y:S05]  /*6360*/  BSYNC B1 ;  /* 0x0000000000017941 */ /* 0x000fea0003800000 */
.L_x_193:
        /* <DEDUP_REMOVED lines=11> */
.L_x_196:
[----:B------:R-:W-:Y:S05]  /*6420*/  BSYNC B1 ;  /* 0x0000000000017941 */ /* 0x000fea0003800000 */
.L_x_195:
        /* <DEDUP_REMOVED lines=11> */
.L_x_198:
[----:B------:R-:W-:Y:S05]  /*64e0*/  BSYNC B1 ;  /* 0x0000000000017941 */ /* 0x000fea0003800000 */
.L_x_197:
        /* <DEDUP_REMOVED lines=10> */
.L_x_200:
[----:B------:R-:W-:Y:S05]  /*6590*/  BSYNC B1 ;  /* 0x0000000000017941 */ /* 0x000fea0003800000 */
.L_x_199:
        /* <DEDUP_REMOVED lines=14> */
.L_x_202:
[----:B------:R-:W-:Y:S05]  /*6680*/  BSYNC B1 ;  /* 0x0000000000017941 */ /* 0x000fea0003800000 */
.L_x_201:
        /* <DEDUP_REMOVED lines=11> */
.L_x_204:
[----:B------:R-:W-:Y:S05]  /*6740*/  BSYNC B1 ;  /* 0x0000000000017941 */ /* 0x000fea0003800000 */
.L_x_203:
        /* <DEDUP_REMOVED lines=11> */
.L_x_206:
[----:B------:R-:W-:Y:S05]  /*6800*/  BSYNC B1 ;  /* 0x0000000000017941 */ /* 0x000fea0003800000 */
.L_x_205:
        /* <DEDUP_REMOVED lines=10> */
.L_x_208:
[----:B------:R-:W-:Y:S05]  /*68b0*/  BSYNC B1 ;  /* 0x0000000000017941 */ /* 0x000fea0003800000 */
.L_x_207:
        /* <DEDUP_REMOVED lines=14> */
.L_x_210:
[----:B------:R-:W-:Y:S05]  /*69a0*/  BSYNC B1 ;  /* 0x0000000000017941 */ /* 0x000fea0003800000 */
.L_x_209:
        /* <DEDUP_REMOVED lines=11> */
.L_x_212:
[----:B------:R-:W-:Y:S05]  /*6a60*/  BSYNC B1 ;  /* 0x0000000000017941 */ /* 0x000fea0003800000 */
.L_x_211:
        /* <DEDUP_REMOVED lines=11> */
.L_x_214:
[----:B------:R-:W-:Y:S05]  /*6b20*/  BSYNC B1 ;  /* 0x0000000000017941 */ /* 0x000fea0003800000 */
.L_x_213:
        /* <DEDUP_REMOVED lines=10> */
.L_x_216:
[----:B------:R-:W-:Y:S05]  /*6bd0*/  BSYNC B1 ;  /* 0x0000000000017941 */ /* 0x000fea0003800000 */
.L_x_215:
        /* <DEDUP_REMOVED lines=14> */
.L_x_218:
[----:B------:R-:W-:Y:S05]  /*6cc0*/  BSYNC B1 ;  /* 0x0000000000017941 */ /* 0x000fea0003800000 */
.L_x_217:
        /* <DEDUP_REMOVED lines=11> */
.L_x_220:
[----:B------:R-:W-:Y:S05]  /*6d80*/  BSYNC B1 ;  /* 0x0000000000017941 */ /* 0x000fea0003800000 */
.L_x_219:
        /* <DEDUP_REMOVED lines=11> */
.L_x_222:
[----:B------:R-:W-:Y:S05]  /*6e40*/  BSYNC B1 ;  /* 0x0000000000017941 */ /* 0x000fea0003800000 */
.L_x_221:
        /* <DEDUP_REMOVED lines=10> */
.L_x_224:
[----:B------:R-:W-:Y:S05]  /*6ef0*/  BSYNC B1 ;  /* 0x0000000000017941 */ /* 0x000fea0003800000 */
.L_x_223:
        /* <DEDUP_REMOVED lines=14> */
.L_x_226:
[----:B------:R-:W-:Y:S05]  /*6fe0*/  BSYNC B1 ;  /* 0x0000000000017941 */ /* 0x000fea0003800000 */
.L_x_225:
        /* <DEDUP_REMOVED lines=11> */
.L_x_228:
[----:B------:R-:W-:Y:S05]  /*70a0*/  BSYNC B1 ;  /* 0x0000000000017941 */ /* 0x000fea0003800000 */
.L_x_227:
        /* <DEDUP_REMOVED lines=11> */
.L_x_230:
[----:B------:R-:W-:Y:S05]  /*7160*/  BSYNC B1 ;  /* 0x0000000000017941 */ /* 0x000fea0003800000 */
.L_x_229:
        /* <DEDUP_REMOVED lines=10> */
.L_x_232:
[----:B------:R-:W-:Y:S05]  /*7210*/  BSYNC B1 ;  /* 0x0000000000017941 */ /* 0x000fea0003800000 */
.L_x_231:
        /* <DEDUP_REMOVED lines=14> */
.L_x_234:
[----:B------:R-:W-:Y:S05]  /*7300*/  BSYNC B1 ;  /* 0x0000000000017941 */ /* 0x000fea0003800000 */
.L_x_233:
        /* <DEDUP_REMOVED lines=11> */
.L_x_236:
[----:B------:R-:W-:Y:S05]  /*73c0*/  BSYNC B1 ;  /* 0x0000000000017941 */ /* 0x000fea0003800000 */
.L_x_235:
        /* <DEDUP_REMOVED lines=11> */
.L_x_238:
[----:B------:R-:W-:Y:S05]  /*7480*/  BSYNC B1 ;  /* 0x0000000000017941 */ /* 0x000fea0003800000 */
.L_x_237:
        /* <DEDUP_REMOVED lines=10> */
.L_x_240:
[----:B------:R-:W-:Y:S05]  /*7530*/  BSYNC B1 ;  /* 0x0000000000017941 */ /* 0x000fea0003800000 */
.L_x_239:
        /* <DEDUP_REMOVED lines=14> */
.L_x_242:
[----:B------:R-:W-:Y:S05]  /*7620*/  BSYNC B1 ;  /* 0x0000000000017941 */ /* 0x000fea0003800000 */
.L_x_241:
        /* <DEDUP_REMOVED lines=11> */
.L_x_244:
[----:B------:R-:W-:Y:S05]  /*76e0*/  BSYNC B1 ;  /* 0x0000000000017941 */ /* 0x000fea0003800000 */
.L_x_243:
        /* <DEDUP_REMOVED lines=11> */
.L_x_246:
[----:B------:R-:W-:Y:S05]  /*77a0*/  BSYNC B1 ;  /* 0x0000000000017941 */ /* 0x000fea0003800000 */
.L_x_245:
        /* <DEDUP_REMOVED lines=10> */
.L_x_248:
[----:B------:R-:W-:Y:S05]  /*7850*/  BSYNC B1 ;  /* 0x0000000000017941 */ /* 0x000fea0003800000 */
.L_x_247:
        /* <DEDUP_REMOVED lines=14> */
.L_x_250:
[----:B------:R-:W-:Y:S05]  /*7940*/  BSYNC B1 ;  /* 0x0000000000017941 */ /* 0x000fea0003800000 */
.L_x_249:
        /* <DEDUP_REMOVED lines=11> */
.L_x_252:
[----:B------:R-:W-:Y:S05]  /*7a00*/  BSYNC B1 ;  /* 0x0000000000017941 */ /* 0x000fea0003800000 */
.L_x_251:
        /* <DEDUP_REMOVED lines=11> */
.L_x_254:
[----:B------:R-:W-:Y:S05]  /*7ac0*/  BSYNC B1 ;  /* 0x0000000000017941 */ /* 0x000fea0003800000 */
.L_x_253:
        /* <DEDUP_REMOVED lines=10> */
.L_x_256:
[----:B------:R-:W-:Y:S05]  /*7b70*/  BSYNC B1 ;  /* 0x0000000000017941 */ /* 0x000fea0003800000 */
.L_x_255:
        /* <DEDUP_REMOVED lines=14> */
.L_x_258:
[----:B------:R-:W-:Y:S05]  /*7c60*/  BSYNC B1 ;  /* 0x0000000000017941 */ /* 0x000fea0003800000 */
.L_x_257:
[----:B--2--5:R-:W-:Y:S01]  /*7c70*/  FMUL R15, R158, R9 ;  /* 0x000000099e0f7220 */ /* 0x024fe20000400000 */
[----:B------:R-:W-:Y:S01]  /*7c80*/  IMAD.X R19, R27, 0x1, R7, P6 ;  /* 0x000000011b137824 */ /* 0x000fe200030e0607 */
[----:B------:R-:W-:Y:S01]  /*7c90*/  ISETP.GT.AND P2, PT, R10, RZ, P1 ;  /* 0x000000ff0a00720c */ /* 0x000fe20000f44270 */
[----:B------:R-:W-:Y:S01]  /*7ca0*/  BSSY B1, `(.L_x_259) ;  /* 0x0000007000017945 */ /* 0x000fe20003800000 */
[----:B------:R-:W-:Y:S01]  /*7cb0*/  FFMA R15, R144, R8, R15 ;  /* 0x00000008900f7223 */ /* 0x000fe2000000000f */
[----:B------:R-:W-:-:S04]  /*7cc0*/  IADD3 R32, P0, R22, UR9, RZ ;  /* 0x0000000916207c10 */ /* 0x000fc8000ff1e0ff */
[----:B------:R2:W-:Y:S01]  /*7cd0*/  @P5 STG.E desc[UR14][R18.64], R15 ;  /* 0x0000000f12005986 */ /* 0x0005e2000c10190e */
[----:B------:R-:W-:-:S05]  /*7ce0*/  IADD3.X R33, R23, UR10, RZ, P0, !PT ;  /* 0x0000000a17217c10 */ /* 0x000fca00087fe4ff */
[----:B------:R-:W-:Y:S05]  /*7cf0*/  @!P2 BRA `(.L_x_260) ;  /* 0x000000000004a947 */ /* 0x000fea0003800000 */
[----:B------:R0:W5:Y:S02]  /*7d00*/  LDG.E.LTC128B R158, desc[UR14][R32.64] ;  /* 0x0000000e209e7981 */ /* 0x000164000c1e1920 */
.L_x_260:
[----:B------:R-:W-:Y:S05]  /*7d10*/  BSYNC B1 ;  /* 0x0000000000017941 */ /* 0x000fea0003800000 */
.L_x_259:
[----:B------:R-:W-:Y:S01]  /*7d20*/  IADD3 R14, P5, R28, R6, RZ ;  /* 0x000000061c0e7210 */ /* 0x000fe20007fbe0ff */
[----:B-----5:R-:W-:Y:S01]  /*7d30*/  FMUL R20, R158, R9 ;  /* 0x000000099e147220 */ /* 0x020fe20000400000 */
[----:B------:R-:W-:Y:S01]  /*7d40*/  ISETP.GT.AND P4, PT, R10, 0x8, P4 ;  /* 0x000000080a00780c */ /* 0x000fe20002784270 */
[----:B------:R-:W-:Y:S01]  /*7d50*/  BSSY B1, `(.L_x_261) ;  /* 0x000000a000017945 */ /* 0x000fe20003800000 */
[----:B------:R-:W-:Y:S01]  /*7d60*/  ISETP.GT.AND P0, PT, R11, 0xf8, PT ;  /* 0x000000f80b00780c */ /* 0x000fe20003f04270 */
[----:B------:R-:W-:Y:S01]  /*7d70*/  FFMA R145, R145, R8, R20 ;  /* 0x0000000891917223 */ /* 0x000fe20000000014 */
[----:B--2---:R-:W-:Y:S01]  /*7d80*/  IMAD.X R15, R29, 0x1, R7, P5 ;  /* 0x000000011d0f7824 */ /* 0x004fe200028e0607 */
[----:B------:R-:W-:Y:S02]  /*7d90*/  IADD3 R20, P6, R24, UR7, RZ ;  /* 0x0000000718147c10 */ /* 0x000fe4000ffde0ff */
[----:B------:R-:W-:Y:S02]  /*7da0*/  IADD3 R30, P5, R26, R13, RZ ;  /* 0x0000000d1a1e7210 */ /* 0x000fe40007fbe0ff */
[----:B------:R2:W-:Y:S01]  /*7db0*/  @P2 STG.E desc[UR14][R14.64], R145 ;  /* 0x000000910e002986 */ /* 0x0005e2000c10190e */
[----:B------:R-:W-:-:S03]  /*7dc0*/  IADD3.X R21, R25, UR8, RZ, P6, !PT ;  /* 0x0000000819157c10 */ /* 0x000fc6000b7fe4ff */
[----:B------:R-:W-:Y:S07]  /*7dd0*/  @!P4 BRA `(.L_x_262) ;  /* 0x000000000004c947 */ /* 0x000fee0003800000 */
[----:B------:R0:W5:Y:S02]  /*7de0*/  LDG.E.LTC128B R158, desc[UR14][R20.64] ;  /* 0x0000000e149e7981 */ /* 0x000164000c1e1920 */
.L_x_262:
[----:B------:R-:W-:Y:S05]  /*7df0*/  BSYNC B1 ;  /* 0x0000000000017941 */ /* 0x000fea0003800000 */
.L_x_261:
[----:B0----5:R-:W-:Y:S01]  /*7e00*/  FMUL R21, R158, R9 ;  /* 0x000000099e157220 */ /* 0x021fe20000400000 */
[----:B------:R-:W-:Y:S01]  /*7e10*/  ISETP.GT.AND P2, PT, R11, 0xf9, PT ;  /* 0x000000f90b00780c */ /* 0x000fe20003f44270 */
[----:B------:R-:W-:Y:S01]  /*7e20*/  IMAD.X R31, R27, 0x1, R12, P5 ;  /* 0x000000011b1f7824 */ /* 0x000fe200028e060c */
[----:B------:R-:W-:Y:S01]  /*7e30*/  ISETP.GT.AND P1, PT, R10, 0x8, P1 ;  /* 0x000000080a00780c */ /* 0x000fe20000f24270 */
[----:B------:R-:W-:Y:S01]  /*7e40*/  FFMA R11, R146, R8, R21 ;  /* 0x00000008920b7223 */ /* 0x000fe20000000015 */
[----:B------:R-:W-:Y:S01]  /*7e50*/  IADD3 R20, P5, R22, UR7, RZ ;  /* 0x0000000716147c10 */ /* 0x000fe2000ffbe0ff */
[----:B------:R-:W-:Y:S03]  /*7e60*/  BSSY B1, `(.L_x_263) ;  /* 0x0000005000017945 */ /* 0x000fe60003800000 */
[----:B------:R0:W-:Y:S01]  /*7e70*/  @P4 STG.E desc[UR14][R30.64], R11 ;  /* 0x0000000b1e004986 */ /* 0x0001e2000c10190e */
[----:B------:R-:W-:-:S06]  /*7e80*/  IADD3.X R21, R23, UR8, RZ, P5, !PT ;  /* 0x0000000817157c10 */ /* 0x000fcc000affe4ff */
[----:B------:R-:W-:Y:S05]  /*7e90*/  @!P1 BRA `(.L_x_264) ;  /* 0x0000000000049947 */ /* 0x000fea0003800000 */
[----:B------:R0:W5:Y:S02]  /*7ea0*/  LDG.E.LTC128B R158, desc[UR14][R20.64] ;  /* 0x0000000e149e7981 */ /* 0x000164000c1e1920 */
.L_x_264:
[----:B------:R-:W-:Y:S05]  /*7eb0*/  BSYNC B1 ;  /* 0x0000000000017941 */ /* 0x000fea0003800000 */
.L_x_263:
[----:B0-----:R-:W-:Y:S01]  /*7ec0*/  IADD3 R20, P6, R28, R13, RZ ;  /* 0x0000000d1c147210 */ /* 0x001fe20007fde0ff */
[----:B---3-5:R-:W-:Y:S01]  /*7ed0*/  FMUL R24, R158, R9 ;  /* 0x000000099e187220 */ /* 0x028fe20000400000 */
[----:B------:R-:W-:Y:S01]  /*7ee0*/  ISETP.GT.AND P4, PT, R10, RZ, P0 ;  /* 0x000000ff0a00720c */ /* 0x000fe20000784270 */
[----:B------:R-:W-:Y:S01]  /*7ef0*/  BSSY B1, `(.L_x_265) ;  /* 0x0000009000017945 */ /* 0x000fe20003800000 */
[----:B------:R-:W-:Y:S01]  /*7f00*/  IADD3 R22, P5, R18, R6, RZ ;  /* 0x0000000612167210 */ /* 0x000fe20007fbe0ff */
[----:B------:R-:W-:Y:S02]  /*7f10*/  IMAD.X R21, R29, 0x1, R12, P6 ;  /* 0x000000011d157824 */ /* 0x000fe400030e060c */
[----:B------:R-:W-:-:S05]  /*7f20*/  FFMA R147, R147, R8, R24 ;  /* 0x0000000893937223 */ /* 0x000fca0000000018 */
[----:B------:R0:W-:Y:S03]  /*7f30*/  @P1 STG.E desc[UR14][R20.64], R147 ;  /* 0x0000009314001986 */ /* 0x0001e6000c10190e */
[----:B------:R-:W-:Y:S05]  /*7f40*/  @!P4 BRA `(.L_x_266) ;  /* 0x00000000000cc947 */ /* 0x000fea0003800000 */
[----:B0-----:R-:W-:-:S04]  /*7f50*/  IADD3 R20, P1, R16, UR9, RZ ;  /* 0x0000000910147c10 */ /* 0x001fc8000ff3e0ff */
[----:B------:R-:W-:-:S05]  /*7f60*/  IADD3.X R21, R17, UR10, RZ, P1, !PT ;  /* 0x0000000a11157c10 */ /* 0x000fca0008ffe4ff */
[----:B------:R3:W5:Y:S04]  /*7f70*/  LDG.E.LTC128B R158, desc[UR14][R20.64] ;  /* 0x0000000e149e7981 */ /* 0x000768000c1e1920 */
.L_x_266:
[----:B------:R-:W-:Y:S05]  /*7f80*/  BSYNC B1 ;  /* 0x0000000000017941 */ /* 0x000fea0003800000 */
.L_x_265:
[----:B-----5:R-:W-:Y:S01]  /*7f90*/  FMUL R11, R158, R9 ;  /* 0x000000099e0b7220 */ /* 0x020fe20000400000 */
[----:B------:R-:W-:Y:S01]  /*7fa0*/  IMAD.X R23, R19, 0x1, R7, P5 ;  /* 0x0000000113177824 */ /* 0x000fe200028e0607 */
[----:B------:R-:W-:Y:S01]  /*7fb0*/  ISETP.GT.AND P1, PT, R10, RZ, P2 ;  /* 0x000000ff0a00720c */ /* 0x000fe20001724270 */
[----:B------:R-:W-:Y:S01]  /*7fc0*/  BSSY B1, `(.L_x_267) ;  /* 0x0000008000017945 */ /* 0x000fe20003800000 */
[----:B------:R-:W-:Y:S01]  /*7fd0*/  FFMA R11, R148, R8, R11 ;  /* 0x00000008940b7223 */ /* 0x000fe2000000000b */
[----:B0--3--:R-:W-:Y:S02]  /*7fe0*/  IADD3 R20, P6, R32, UR9, RZ ;  /* 0x0000000920147c10 */ /* 0x009fe4000ffde0ff */
[----:B------:R-:W-:Y:S02]  /*7ff0*/  IADD3 R6, P5, R14, R6, RZ ;  /* 0x000000060e067210 */ /* 0x000fe40007fbe0ff */
[----:B------:R0:W-:Y:S01]  /*8000*/  @P4 STG.E desc[UR14][R22.64], R11 ;  /* 0x0000000b16004986 */ /* 0x0001e2000c10190e */
[----:B------:R-:W-:-:S05]  /*8010*/  IADD3.X R21, R33, UR10, RZ, P6, !PT ;  /* 0x0000000a21157c10 */ /* 0x000fca000b7fe4ff */
[----:B------:R-:W-:Y:S05]  /*8020*/  @!P1 BRA `(.L_x_268) ;  /* 0x0000000000049947 */ /* 0x000fea0003800000 */
[----:B------:R3:W5:Y:S02]  /*8030*/  LDG.E.LTC128B R158, desc[UR14][R20.64] ;  /* 0x0000000e149e7981 */ /* 0x000764000c1e1920 */
.L_x_268:
[----:B------:R-:W-:Y:S05]  /*8040*/  BSYNC B1 ;  /* 0x0000000000017941 */ /* 0x000fea0003800000 */
.L_x_267:
[----:B---3-5:R-:W-:Y:S01]  /*8050*/  FMUL R20, R158, R9 ;  /* 0x000000099e147220 */ /* 0x028fe20000400000 */
[----:B------:R-:W-:Y:S01]  /*8060*/  IMAD.X R7, R15, 0x1, R7, P5 ;  /* 0x000000010f077824 */ /* 0x000fe200028e0607 */
        /* <DEDUP_REMOVED lines=9> */
.L_x_270:
[----:B------:R-:W-:Y:S05]  /*8100*/  BSYNC B1 ;  /* 0x0000000000017941 */ /* 0x000fea0003800000 */
.L_x_269:
[----:B------:R-:W-:Y:S01]  /*8110*/  ISETP.GT.AND P2, PT, R10, 0x8, P2 ;  /* 0x000000080a00780c */ /* 0x000fe20001744270 */
[----:B---3-5:R-:W-:Y:S01]  /*8120*/  FMUL R7, R158, R9 ;  /* 0x000000099e077220 */ /* 0x028fe20000400000 */
[----:B------:R-:W-:Y:S01]  /*8130*/  IMAD.X R21, R19, 0x1, R12, P5 ;  /* 0x0000000113157824 */ /* 0x000fe200028e060c */
[----:B------:R-:W-:Y:S02]  /*8140*/  BSSY B1, `(.L_x_271) ;  /* 0x0000007000017945 */ /* 0x000fe40003800000 */
[----:B0-----:R-:W-:-:S05]  /*8150*/  FFMA R11, R150, R8, R7 ;  /* 0x00000008960b7223 */ /* 0x001fca0000000007 */
[----:B------:R0:W-:Y:S01]  /*8160*/  @P0 STG.E desc[UR14][R20.64], R11 ;  /* 0x0000000b14000986 */ /* 0x0001e2000c10190e */
[----:B------:R-:W-:-:S04]  /*8170*/  IADD3 R6, P0, R32, UR7, RZ ;  /* 0x0000000720067c10 */ /* 0x000fc8000ff1e0ff */
[----:B------:R-:W-:Y:S01]  /*8180*/  IADD3.X R7, R33, UR8, RZ, P0, !PT ;  /* 0x0000000821077c10 */ /* 0x000fe200087fe4ff */
[----:B------:R-:W-:Y:S08]  /*8190*/  @!P2 BRA `(.L_x_272) ;  /* 0x000000000004a947 */ /* 0x000ff00003800000 */
[----:B------:R3:W5:Y:S02]  /*81a0*/  LDG.E.LTC128B R158, desc[UR14][R6.64] ;  /* 0x0000000e069e7981 */ /* 0x000764000c1e1920 */
.L_x_272:
[----:B------:R-:W-:Y:S05]  /*81b0*/  BSYNC B1 ;  /* 0x0000000000017941 */ /* 0x000fea0003800000 */
.L_x_271:
[----:B------:R-:W-:Y:S05]  /*81c0*/  @!P2 BRA `(.L_x_273) ;  /* 0x0000002c0014a947 */ /* 0x000fea0003800000 */
[----:B---3--:R-:W-:Y:S01]  /*81d0*/  IADD3 R6, P0, R14, R13, RZ ;  /* 0x0000000d0e067210 */ /* 0x008fe20007f1e0ff */
[----:B-----5:R-:W-:-:S04]  /*81e0*/  FMUL R158, R158, R9 ;  /* 0x000000099e9e7220 */ /* 0x020fc80000400000 */
[----:B------:R-:W-:Y:S02]  /*81f0*/  IMAD.X R7, R15, 0x1, R12, P0 ;  /* 0x000000010f077824 */ /* 0x000fe400000e060c */
[----:B------:R-:W-:-:S05]  /*8200*/  FFMA R151, R151, R8, R158 ;  /* 0x0000000897977223 */ /* 0x000fca000000009e */
[----:B------:R3:W-:Y:S01]  /*8210*/  STG.E desc[UR14][R6.64], R151 ;  /* 0x0000009706007986 */ /* 0x0007e2000c10190e */
[----:B------:R-:W-:Y:S05]  /*8220*/  BRA `(.L_x_273) ;  /* 0x0000002800fc7947 */ /* 0x000fea0003800000 */
.L_x_22:
[----:B------:R-:W-:Y:S01]  /*8230*/  ULDC.64 UR8, c[0x0][0x6c0] ;  /* 0x0001b00000087ab9 */ /* 0x000fe20000000a00 */
[----:B------:R-:W-:Y:S01]  /*8240*/  ISETP.GT.AND P2, PT, R11, 0x1, PT ;  /* 0x000000010b00780c */ /* 0x000fe20003f44270 */
[-C--:B--2---:R-:W-:Y:S01]  /*8250*/  FMUL R19, R24, R8.reuse ;  /* 0x0000000818137220 */ /* 0x084fe20000400000 */
[----:B------:R-:W-:Y:S01]  /*8260*/  LEA R14, P1, R152, UR8, 0x2 ;  /* 0x00000008980e7c11 */ /* 0x000fe2000f8210ff */
[-C--:B------:R-:W-:Y:S01]  /*8270*/  FMUL R25, R25, R8.reuse ;  /* 0x0000000819197220 */ /* 0x080fe20000400000 */
[----:B------:R-:W-:Y:S01]  /*8280*/  ISETP.GT.AND P4, PT, R10, RZ, P2 ;  /* 0x000000ff0a00720c */ /* 0x000fe20001784270 */
[----:B------:R-:W-:Y:S01]  /*8290*/  IMAD.SHL.U32 R7, R12, 0x20, RZ ;  /* 0x000000200c077824 */ /* 0x000fe200078e00ff */
[----:B------:R-:W-:Y:S01]  /*82a0*/  LEA.HI.X R15, R152, UR9, R163, 0x2, P1 ;  /* 0x00000009980f7c11 */ /* 0x000fe200088f14a3 */
[-C--:B------:R-:W-:Y:S01]  /*82b0*/  FMUL R21, R26, R8.reuse ;  /* 0x000000081a157220 */ /* 0x080fe20000400000 */
[----:B------:R-:W-:Y:S01]  /*82c0*/  ISETP.GT.AND P1, PT, R10, 0x8, P0 ;  /* 0x000000080a00780c */ /* 0x000fe20000724270 */
[----:B------:R-:W-:Y:S01]  /*82d0*/  FMUL R27, R27, R8 ;  /* 0x000000081b1b7220 */ /* 0x000fe20000400000 */
[----:B------:R-:W-:Y:S01]  /*82e0*/  ISETP.GT.AND P0, PT, R11, 0x8, PT ;  /* 0x000000080b00780c */ /* 0x000fe20003f04270 */
[----:B------:R0:W-:Y:S01]  /*82f0*/  @P5 STG.E desc[UR14][R14.64], R19 ;  /* 0x000000130e005986 */ /* 0x0001e2000c10190e */
[----:B------:R-:W-:Y:S01]  /*8300*/  LEA R16, P5, R12, R14, 0x2 ;  /* 0x0000000e0c107211 */ /* 0x000fe200078a10ff */
[-C--:B------:R-:W-:Y:S01]  /*8310*/  FMUL R23, R28, R8.reuse ;  /* 0x000000081c177220 */ /* 0x080fe20000400000 */
[----:B------:R-:W-:Y:S01]  /*8320*/  ISETP.GT.AND P2, PT, R10, 0x8, P2 ;  /* 0x000000080a00780c */ /* 0x000fe20001744270 */
[-C--:B------:R-:W-:Y:S01]  /*8330*/  FMUL R29, R29, R8.reuse ;  /* 0x000000081d1d7220 */ /* 0x080fe20000400000 */
[--C-:B------:R-:W-:Y:S01]  /*8340*/  LEA.HI.X R17, R12, R15, R13.reuse, 0x2, P5 ;  /* 0x0000000f0c117211 */ /* 0x100fe200028f140d */
[-C--:B------:R-:W-:Y:S01]  /*8350*/  FMUL R153, R30, R8.reuse ;  /* 0x000000081e997220 */ /* 0x080fe20000400000 */
[----:B------:R-:W-:Y:S01]  /*8360*/  SHF.L.U64.HI R6, R12, 0x5, R13 ;  /* 0x000000050c067819 */ /* 0x000fe2000001020d */
[----:B------:R-:W-:Y:S01]  /*8370*/  FMUL R31, R31, R8 ;  /* 0x000000081f1f7220 */ /* 0x000fe20000400000 */
[----:B------:R-:W-:Y:S01]  /*8380*/  ISETP.GT.AND P5, PT, R10, RZ, P0 ;  /* 0x000000ff0a00720c */ /* 0x000fe200007a4270 */
[----:B------:R-:W-:Y:S01]  /*8390*/  @P4 STG.E desc[UR14][R16.64], R25 ;  /* 0x0000001910004986 */ /* 0x000fe2000c10190e */
[----:B------:R-:W-:Y:S01]  /*83a0*/  IADD3 R18, P4, R7, R14, RZ ;  /* 0x0000000e07127210 */ /* 0x000fe20007f9e0ff */
[----:B------:R-:W-:Y:S01]  /*83b0*/  FMUL R33, R33, R8 ;  /* 0x0000000821217220 */ /* 0x000fe20000400000 */
[----:B------:R-:W-:Y:S01]  /*83c0*/  IADD3 R20, P6, R7, R16, RZ ;  /* 0x0000001007147210 */ /* 0x000fe20007fde0ff */
[----:B------:R1:W-:Y:S01]  /*83d0*/  @P1 STG.E desc[UR14][R14.64+0x20], R21 ;  /* 0x000020150e001986 */ /* 0x0003e2000c10190e */
[----:B------:R-:W-:Y:S01]  /*83e0*/  ISETP.GT.AND P1, PT, R11, 0x9, PT ;  /* 0x000000090b00780c */ /* 0x000fe20003f24270 */
[----:B0-----:R-:W-:Y:S01]  /*83f0*/  IMAD.X R19, R6, 0x1, R15, P4 ;  /* 0x0000000106137824 */ /* 0x001fe200020e060f */
[C---:B------:R-:W-:Y:S01]  /*8400*/  ISETP.GT.AND P0, PT, R10.reuse, 0x8, P0 ;  /* 0x000000080a00780c */ /* 0x040fe20000704270 */
[----:B------:R0:W-:Y:S01]  /*8410*/  @P2 STG.E desc[UR14][R16.64+0x20], R27 ;  /* 0x0000201b10002986 */ /* 0x0001e2000c10190e */
[C---:B------:R-:W-:Y:S01]  /*8420*/  ISETP.GT.AND P4, PT, R10.reuse, RZ, P1 ;  /* 0x000000ff0a00720c */ /* 0x040fe20000f84270 */
[-C--:B------:R-:W-:Y:S01]  /*8430*/  FMUL R35, R35, R8.reuse ;  /* 0x0000000823237220 */ /* 0x080fe20000400000 */
[----:B------:R-:W-:Y:S01]  /*8440*/  IADD3 R13, P2, R7, 0x20, RZ ;  /* 0x00000020070d7810 */ /* 0x000fe20007f5e0ff */
[----:B------:R2:W-:Y:S01]  /*8450*/  @P5 STG.E desc[UR14][R18.64], R23 ;  /* 0x0000001712005986 */ /* 0x0005e2000c10190e */
[----:B------:R-:W-:Y:S01]  /*8460*/  ISETP.GT.AND P1, PT, R10, 0x8, P1 ;  /* 0x000000080a00780c */ /* 0x000fe20000f24270 */
[-C--:B------:R-:W-:Y:S01]  /*8470*/  FMUL R37, R37, R8.reuse ;  /* 0x0000000825257220 */ /* 0x080fe20000400000 */
[----:B------:R-:W-:Y:S01]  /*8480*/  FMUL R39, R39, R8 ;  /* 0x0000000827277220 */ /* 0x000fe20000400000 */
[----:B-1----:R-:W-:Y:S01]  /*8490*/  IADD3 R14, P5, R13, R14, RZ ;  /* 0x0000000e0d0e7210 */ /* 0x002fe20007fbe0ff */
[----:B------:R-:W-:Y:S01]  /*84a0*/  IMAD.X R21, R6, 0x1, R17, P6 ;  /* 0x0000000106157824 */ /* 0x000fe200030e0611 */
[----:B------:R-:W-:Y:S01]  /*84b0*/  IADD3 R22, P6, R7, R18, RZ ;  /* 0x0000001207167210 */ /* 0x000fe20007fde0ff */
[----:B------:R-:W-:Y:S01]  /*84c0*/  IMAD.X R12, RZ, RZ, R6, P2 ;  /* 0x000000ffff0c7224 */ /* 0x000fe200010e0606 */
[----:B------:R-:W-:Y:S01]  /*84d0*/  ISETP.GT.AND P2, PT, R11, 0x10, PT ;  /* 0x000000100b00780c */ /* 0x000fe20003f44270 */
[----:B0-----:R-:W-:Y:S01]  /*84e0*/  FMUL R27, R32, R8 ;  /* 0x00000008201b7220 */ /* 0x001fe20000400000 */
[----:B------:R0:W-:Y:S01]  /*84f0*/  @P4 STG.E desc[UR14][R20.64], R29 ;  /* 0x0000001d14004986 */ /* 0x0001e2000c10190e */
[----:B------:R-:W-:Y:S01]  /*8500*/  IMAD.X R15, R12, 0x1, R15, P5 ;  /* 0x000000010c0f7824 */ /* 0x000fe200028e060f */
[----:B------:R-:W-:Y:S01]  /*8510*/  IADD3 R16, P4, R13, R16, RZ ;  /* 0x000000100d107210 */ /* 0x000fe20007f9e0ff */
[----:B--2---:R-:W-:Y:S01]  /*8520*/  IMAD.X R23, R6, 0x1, R19, P6 ;  /* 0x0000000106177824 */ /* 0x004fe200030e0613 */
[----:B------:R-:W-:Y:S01]  /*8530*/  ISETP.GT.AND P5, PT, R10, RZ, P2 ;  /* 0x000000ff0a00720c */ /* 0x000fe200017a4270 */
[----:B------:R-:W-:Y:S01]  /*8540*/  FMUL R41, R41, R8 ;  /* 0x0000000829297220 */ /* 0x000fe20000400000 */
[----:B------:R1:W-:Y:S01]  /*8550*/  @P0 STG.E desc[UR14][R14.64], R153 ;  /* 0x000000990e000986 */ /* 0x0003e2000c10190e */
[----:B------:R-:W-:Y:S01]  /*8560*/  ISETP.GT.AND P0, PT, R11, 0x11, PT ;  /* 0x000000110b00780c */ /* 0x000fe20003f04270 */
[----:B------:R-:W-:-:S02]  /*8570*/  IMAD.X R17, R12, 0x1, R17, P4 ;  /* 0x000000010c117824 */ /* 0x000fc400020e0611 */
[-C--:B------:R-:W-:Y:S01]  /*8580*/  FMUL R43, R43, R8.reuse ;  /* 0x000000082b2b7220 */ /* 0x080fe20000400000 */
[-C--:B------:R-:W-:Y:S01]  /*8590*/  FMUL R45, R45, R8.reuse ;  /* 0x000000082d2d7220 */ /* 0x080fe20000400000 */
[----:B------:R-:W-:Y:S01]  /*85a0*/  ISETP.GT.AND P4, PT, R10, RZ, P0 ;  /* 0x000000ff0a00720c */ /* 0x000fe20000784270 */
[-C--:B0-----:R-:W-:Y:S01]  /*85b0*/  FMUL R29, R34, R8.reuse ;  /* 0x00000008221d7220 */ /* 0x081fe20000400000 */
[----:B------:R0:W-:Y:S01]  /*85c0*/  @P1 STG.E desc[UR14][R16.64], R31 ;  /* 0x0000001f10001986 */ /* 0x0001e2000c10190e */
[C---:B------:R-:W-:Y:S01]  /*85d0*/  ISETP.GT.AND P1, PT, R10.reuse, 0x8, P2 ;  /* 0x000000080a00780c */ /* 0x040fe20001724270 */
[----:B------:R-:W-:Y:S01]  /*85e0*/  FMUL R47, R47, R8 ;  /* 0x000000082f2f7220 */ /* 0x000fe20000400000 */
[----:B------:R-:W-:Y:S01]  /*85f0*/  IADD3 R24, P2, R7, R20, RZ ;  /* 0x0000001407187210 */ /* 0x000fe20007f5e0ff */
[----:B------:R2:W-:Y:S01]  /*8600*/  @P5 STG.E desc[UR14][R22.64], R27 ;  /* 0x0000001b16005986 */ /* 0x0005e2000c10190e */
[----:B-1----:R-:W-:Y:S01]  /*8610*/  IADD3 R14, P5, R13, R18, RZ ;  /* 0x000000120d0e7210 */ /* 0x002fe20007fbe0ff */
[----:B------:R-:W-:Y:S01]  /*8620*/  FMUL R49, R49, R8 ;  /* 0x0000000831317220 */ /* 0x000fe20000400000 */
[----:B------:R-:W-:Y:S01]  /*8630*/  ISETP.GT.AND P0, PT, R10, 0x8, P0 ;  /* 0x000000080a00780c */ /* 0x000fe20000704270 */
[----:B------:R-:W-:Y:S01]  /*8640*/  IMAD.X R25, R6, 0x1, R21, P2 ;  /* 0x0000000106197824 */ /* 0x000fe200010e0615 */
[----:B------:R-:W-:Y:S01]  /*8650*/  ISETP.GT.AND P2, PT, R11, 0x18, PT ;  /* 0x000000180b00780c */ /* 0x000fe20003f44270 */
[----:B------:R-:W-:Y:S01]  /*8660*/  IMAD.X R15, R12, 0x1, R19, P5 ;  /* 0x000000010c0f7824 */ /* 0x000fe200028e0613 */
[----:B------:R-:W-:Y:S01]  /*8670*/  IADD3 R18, P6, R7, R22, RZ ;  /* 0x0000001607127210 */ /* 0x000fe20007fde0ff */
[----:B------:R-:W-:Y:S01]  /*8680*/  FMUL R51, R51, R8 ;  /* 0x0000000833337220 */ /* 0x000fe20000400000 */
[----:B------:R-:W-:Y:S01]  /*8690*/  @P4 STG.E desc[UR14][R24.64], R33 ;  /* 0x0000002118004986 */ /* 0x000fe2000c10190e */
[----:B0-----:R-:W-:Y:S01]  /*86a0*/  IADD3 R16, P4, R13, R20, RZ ;  /* 0x000000140d107210 */ /* 0x001fe20007f9e0ff */
[----:B------:R-:W-:Y:S01]  /*86b0*/  FMUL R53, R53, R8 ;  /* 0x0000000835357220 */ /* 0x000fe20000400000 */
[----:B------:R-:W-:Y:S01]  /*86c0*/  ISETP.GT.AND P5, PT, R10, RZ, P2 ;  /* 0x000000ff0a00720c */ /* 0x000fe200017a4270 */
[----:B------:R0:W-:Y:S01]  /*86d0*/  @P1 STG.E desc[UR14][R14.64], R29 ;  /* 0x0000001d0e001986 */ /* 0x0001e2000c10190e */
[----:B------:R-:W-:Y:S01]  /*86e0*/  ISETP.GT.AND P1, PT, R11, 0x19, PT ;  /* 0x000000190b00780c */ /* 0x000fe20003f24270 */
[----:B------:R-:W-:-:S02]  /*86f0*/  IMAD.X R17, R12, 0x1, R21, P4 ;  /* 0x000000010c117824 */ /* 0x000fc400020e0615 */
[-C--:B--2---:R-:W-:Y:S01]  /*8700*/  FMUL R27, R36, R8.reuse ;  /* 0x00000008241b7220 */ /* 0x084fe20000400000 */
[----:B------:R-:W-:Y:S01]  /*8710*/  IMAD.X R19, R6, 0x1, R23, P6 ;  /* 0x0000000106137824 */ /* 0x000fe200030e0617 */
[C---:B------:R-:W-:Y:S01]  /*8720*/  ISETP.GT.AND P4, PT, R10.reuse, RZ, P1 ;  /* 0x000000ff0a00720c */ /* 0x040fe20000f84270 */
[-C--:B------:R-:W-:Y:S01]  /*8730*/  FMUL R55, R55, R8.reuse ;  /* 0x0000000837377220 */ /* 0x080fe20000400000 */
[----:B------:R1:W-:Y:S01]  /*8740*/  @P0 STG.E desc[UR14][R16.64], R35 ;  /* 0x0000002310000986 */ /* 0x0003e2000c10190e */
[----:B------:R-:W-:Y:S01]  /*8750*/  ISETP.GT.AND P0, PT, R10, 0x8, P2 ;  /* 0x000000080a00780c */ /* 0x000fe20001704270 */
[----:B------:R-:W-:Y:S01]  /*8760*/  FMUL R57, R57, R8 ;  /* 0x0000000839397220 */ /* 0x000fe20000400000 */
[----:B------:R-:W-:Y:S01]  /*8770*/  IADD3 R20, P2, R7, R24, RZ ;  /* 0x0000001807147210 */ /* 0x000fe20007f5e0ff */
[----:B------:R-:W-:Y:S01]  /*8780*/  FMUL R59, R59, R8 ;  /* 0x000000083b3b7220 */ /* 0x000fe20000400000 */
[----:B------:R2:W-:Y:S01]  /*8790*/  @P5 STG.E desc[UR14][R18.64], R27 ;  /* 0x0000001b12005986 */ /* 0x0005e2000c10190e */
[----:B0-----:R-:W-:Y:S01]  /*87a0*/  IADD3 R14, P5, R13, R22, RZ ;  /* 0x000000160d0e7210 */ /* 0x001fe20007fbe0ff */
[-C--:B------:R-:W-:Y:S01]  /*87b0*/  FMUL R29, R38, R8.reuse ;  /* 0x00000008261d7220 */ /* 0x080fe20000400000 */
[----:B------:R-:W-:Y:S01]  /*87c0*/  IMAD.X R21, R6, 0x1, R25, P2 ;  /* 0x0000000106157824 */ /* 0x000fe200010e0619 */
[----:B------:R-:W-:Y:S01]  /*87d0*/  ISETP.GT.AND P1, PT, R10, 0x8, P1 ;  /* 0x000000080a00780c */ /* 0x000fe20000f24270 */
[----:B------:R-:W-:Y:S01]  /*87e0*/  FMUL R61, R61, R8 ;  /* 0x000000083d3d7220 */ /* 0x000fe20000400000 */
[----:B------:R-:W-:Y:S01]  /*87f0*/  ISETP.GT.AND P2, PT, R11, 0x20, PT ;  /* 0x000000200b00780c */ /* 0x000fe20003f44270 */
[----:B------:R-:W-:Y:S01]  /*8800*/  IMAD.X R15, R12, 0x1, R23, P5 ;  /* 0x000000010c0f7824 */ /* 0x000fe200028e0617 */
[----:B------:R-:W-:Y:S01]  /*8810*/  @P4 STG.E desc[UR14][R20.64], R37 ;  /* 0x0000002514004986 */ /* 0x000fe2000c10190e */
[----:B-1----:R-:W-:Y:S01]  /*8820*/  IADD3 R16, P4, R13, R24, RZ ;  /* 0x000000180d107210 */ /* 0x002fe20007f9e0ff */
[----:B------:R-:W-:Y:S01]  /*8830*/  FMUL R63, R63, R8 ;  /* 0x000000083f3f7220 */ /* 0x000fe20000400000 */
[----:B------:R-:W-:Y:S01]  /*8840*/  ISETP.GT.AND P5, PT, R10, RZ, P2 ;  /* 0x000000ff0a00720c */ /* 0x000fe200017a4270 */
[----:B------:R0:W-:Y:S01]  /*8850*/  @P0 STG.E desc[UR14][R14.64], R29 ;  /* 0x0000001d0e000986 */ /* 0x0001e2000c10190e */
[----:B------:R-:W-:Y:S01]  /*8860*/  ISETP.GT.AND P0, PT, R11, 0x21, PT ;  /* 0x000000210b00780c */ /* 0x000fe20003f04270 */
[----:B------:R-:W-:Y:S01]  /*8870*/  IMAD.X R17, R12, 0x1, R25, P4 ;  /* 0x000000010c117824 */ /* 0x000fe200020e0619 */
[----:B------:R-:W-:Y:S01]  /*8880*/  IADD3 R22, P6, R7, R18, RZ ;  /* 0x0000001207167210 */ /* 0x000fe20007fde0ff */
[-C--:B--2---:R-:W-:Y:S01]  /*8890*/  FMUL R27, R40, R8.reuse ;  /* 0x00000008281b7220 */ /* 0x084fe20000400000 */
[----:B------:R-:W-:Y:S01]  /*88a0*/  ISETP.GT.AND P4, PT, R10, RZ, P0 ;  /* 0x000000ff0a00720c */ /* 0x000fe20000784270 */
[-C--:B------:R-:W-:Y:S01]  /*88b0*/  FMUL R65, R65, R8.reuse ;  /* 0x0000000841417220 */ /* 0x080fe20000400000 */
[----:B------:R1:W-:Y:S01]  /*88c0*/  @P1 STG.E desc[UR14][R16.64], R39 ;  /* 0x0000002710001986 */ /* 0x0003e2000c10190e */
[----:B------:R-:W-:Y:S01]  /*88d0*/  IMAD.X R23, R6, 0x1, R19, P6 ;  /* 0x0000000106177824 */ /* 0x000fe200030e0613 */
[----:B------:R-:W-:Y:S01]  /*88e0*/  ISETP.GT.AND P1, PT, R10, 0x8, P2 ;  /* 0x000000080a00780c */ /* 0x000fe20001724270 */
[----:B------:R-:W-:Y:S01]  /*88f0*/  FMUL R67, R67, R8 ;  /* 0x0000000843437220 */ /* 0x000fe20000400000 */
[----:B------:R-:W-:Y:S01]  /*8900*/  IADD3 R24, P2, R7, R20, RZ ;  /* 0x0000001407187210 */ /* 0x000fe20007f5e0ff */
[----:B0-----:R-:W-:Y:S01]  /*8910*/  FMUL R29, R42, R8 ;  /* 0x000000082a1d7220 */ /* 0x001fe20000400000 */
[----:B------:R0:W-:Y:S01]  /*8920*/  @P5 STG.E desc[UR14][R22.64], R27 ;  /* 0x0000001b16005986 */ /* 0x0001e2000c10190e */
[----:B------:R-:W-:Y:S01]  /*8930*/  IADD3 R14, P5, R13, R18, RZ ;  /* 0x000000120d0e7210 */ /* 0x000fe20007fbe0ff */
        /* <DEDUP_REMOVED lines=14> */
[-C--:B0-----:R-:W-:Y:S01]  /*8a20*/  FMUL R27, R44, R8.reuse ;  /* 0x000000082c1b7220 */ /* 0x081fe20000400000 */
[----:B------:R-:W-:Y:S01]  /*8a30*/  ISETP.GT.AND P4, PT, R10, RZ, P1 ;  /* 0x000000ff0a00720c */ /* 0x000fe20000f84270 */
[-C--:B------:R-:W-:Y:S01]  /*8a40*/  FMUL R75, R75, R8.reuse ;  /* 0x000000084b4b7220 */ /* 0x080fe20000400000 */
[----:B------:R0:W-:Y:S01]  /*8a50*/  @P0 STG.E desc[UR14][R16.64], R43 ;  /* 0x0000002b10000986 */ /* 0x0001e2000c10190e */
[----:B------:R-:W-:Y:S01]  /*8a60*/  IMAD.X R19, R6, 0x1, R23, P6 ;  /* 0x0000000106137824 */ /* 0x000fe200030e0617 */
[----:B------:R-:W-:Y:S01]  /*8a70*/  ISETP.GT.AND P0, PT, R10, 0x8, P2 ;  /* 0x000000080a00780c */ /* 0x000fe20001704270 */
[----:B------:R-:W-:Y:S01]  /*8a80*/  FMUL R77, R77, R8 ;  /* 0x000000084d4d7220 */ /* 0x000fe20000400000 */
[----:B------:R-:W-:Y:S01]  /*8a90*/  IADD3 R20, P2, R7, R24, RZ ;  /* 0x0000001807147210 */ /* 0x000fe20007f5e0ff */
[----:B-1----:R-:W-:Y:S01]  /*8aa0*/  FMUL R29, R46, R8 ;  /* 0x000000082e1d7220 */ /* 0x002fe20000400000 */
        /* <DEDUP_REMOVED lines=9> */
[----:B0-----:R-:W-:Y:S01]  /*8b40*/  IADD3 R16, P4, R13, R24, RZ ;  /* 0x000000180d107210 */ /* 0x001fe20007f9e0ff */
[----:B------:R-:W-:Y:S01]  /*8b50*/  FMUL R83, R83, R8 ;  /* 0x0000000853537220 */ /* 0x000fe20000400000 */
[----:B------:R-:W-:Y:S01]  /*8b60*/  ISETP.GT.AND P5, PT, R10, RZ, P2 ;  /* 0x000000ff0a00720c */ /* 0x000fe200017a4270 */
[----:B------:R0:W-:Y:S01]  /*8b70*/  @P0 STG.E desc[UR14][R14.64], R29 ;  /* 0x0000001d0e000986 */ /* 0x0001e2000c10190e */
[----:B------:R-:W-:Y:S01]  /*8b80*/  ISETP.GT.AND P0, PT, R11, 0x31, PT ;  /* 0x000000310b00780c */ /* 0x000fe20003f04270 */
[----:B------:R-:W-:Y:S01]  /*8b90*/  IMAD.X R17, R12, 0x1, R25, P4 ;  /* 0x000000010c117824 */ /* 0x000fe200020e0619 */
[----:B------:R-:W-:Y:S01]  /*8ba0*/  IADD3 R22, P6, R7, R18, RZ ;  /* 0x0000001207167210 */ /* 0x000fe20007fde0ff */
[-C--:B-1----:R-:W-:Y:S01]  /*8bb0*/  FMUL R27, R48, R8.reuse ;  /* 0x00000008301b7220 */ /* 0x082fe20000400000 */
        /* <DEDUP_REMOVED lines=112> */
[----:B------:R-:W-:Y:S01]  /*92c0*/  ISETP.GT.AND P2, PT, R11, 0x58, PT ;  /* 0x000000580b00780c */ /* 0x000fe20003f44270 */
[-C--:B------:R-:W-:Y:S01]  /*92d0*/  FMUL R131, R131, R8.reuse ;  /* 0x0000000883837220 */ /* 0x080fe20000400000 */
[----:B------:R-:W-:Y:S01]  /*92e0*/  ISETP.GT.AND P0, PT, R10, 0x8, P0 ;  /* 0x000000080a00780c */ /* 0x000fe20000704270 */
[----:B------:R-:W-:Y:S01]  /*92f0*/  IMAD.X R15, R12, 0x1, R19, P5 ;  /* 0x000000010c0f7824 */ /* 0x000fe200028e0613 */
[----:B------:R-:W-:Y:S01]  /*9300*/  @P4 STG.E desc[UR14][R24.64], R65 ;  /* 0x0000004118004986 */ /* 0x000fe2000c10190e */
[----:B------:R-:W-:Y:S01]  /*9310*/  ISETP.GT.AND P5, PT, R10, RZ, P2 ;  /* 0x000000ff0a00720c */ /* 0x000fe200017a4270 */
[----:B------:R-:W-:Y:S01]  /*9320*/  FMUL R133, R133, R8 ;  /* 0x0000000885857220 */ /* 0x000fe20000400000 */
[----:B-1----:R-:W-:Y:S01]  /*9330*/  IADD3 R16, P4, R13, R20, RZ ;  /* 0x000000140d107210 */ /* 0x002fe20007f9e0ff */
[----:B------:R1:W-:Y:S01]  /*9340*/  @P1 STG.E desc[UR14][R14.64], R29 ;  /* 0x0000001d0e001986 */ /* 0x0003e2000c10190e */
[----:B------:R-:W-:Y:S01]  /*9350*/  IADD3 R18, P6, R7, R22, RZ ;  /* 0x0000001607127210 */ /* 0x000fe20007fde0ff */
[-C--:B0-----:R-:W-:Y:S01]  /*9360*/  FMUL R27, R68, R8.reuse ;  /* 0x00000008441b7220 */ /* 0x081fe20000400000 */
[----:B------:R-:W-:Y:S01]  /*9370*/  ISETP.GT.AND P1, PT, R11, 0x59, PT ;  /* 0x000000590b00780c */ /* 0x000fe20003f24270 */
[----:B------:R-:W-:Y:S01]  /*9380*/  IMAD.X R17, R12, 0x1, R21, P4 ;  /* 0x000000010c117824 */ /* 0x000fe200020e0615 */
[----:B------:R-:W-:Y:S01]  /*9390*/  ISETP.GT.AND P2, PT, R10, 0x8, P2 ;  /* 0x000000080a00780c */ /* 0x000fe20001744270 */
[----:B------:R-:W-:Y:S01]  /*93a0*/  IMAD.X R19, R6, 0x1, R23, P6 ;  /* 0x0000000106137824 */ /* 0x000fe200030e0617 */
[C---:B------:R-:W-:Y:S01]  /*93b0*/  ISETP.GT.AND P4, PT, R10.reuse, RZ, P1 ;  /* 0x000000ff0a00720c */ /* 0x040fe20000f84270 */
[----:B------:R-:W-:Y:S01]  /*93c0*/  FMUL R135, R135, R8 ;  /* 0x0000000887877220 */ /* 0x000fe20000400000 */
[----:B------:R0:W-:Y:S01]  /*93d0*/  @P0 STG.E desc[UR14][R16.64], R67 ;  /* 0x0000004310000986 */ /* 0x0001e2000c10190e */
[----:B------:R-:W-:Y:S01]  /*93e0*/  IADD3 R20, P0, R7, R24, RZ ;  /* 0x0000001807147210 */ /* 0x000fe20007f1e0ff */
[----:B------:R-:W-:Y:S01]  /*93f0*/  FMUL R137, R137, R8 ;  /* 0x0000000889897220 */ /* 0x000fe20000400000 */
[----:B------:R-:W-:Y:S01]  /*9400*/  ISETP.GT.AND P1, PT, R10, 0x8, P1 ;  /* 0x000000080a00780c */ /* 0x000fe20000f24270 */
[----:B------:R2:W-:Y:S01]  /*9410*/  @P5 STG.E desc[UR14][R18.64], R27 ;  /* 0x0000001b12005986 */ /* 0x0005e2000c10190e */
[----:B-1----:R-:W-:Y:S01]  /*9420*/  IADD3 R14, P5, R13, R22, RZ ;  /* 0x000000160d0e7210 */ /* 0x002fe20007fbe0ff */
[----:B------:R-:W-:Y:S01]  /*9430*/  IMAD.X R21, R6, 0x1, R25, P0 ;  /* 0x0000000106157824 */ /* 0x000fe200000e0619 */
[----:B------:R-:W-:Y:S01]  /*9440*/  ISETP.GT.AND P0, PT, R11, 0x60, PT ;  /* 0x000000600b00780c */ /* 0x000fe20003f04270 */
[----:B------:R-:W-:Y:S01]  /*9450*/  FMUL R29, R70, R8 ;  /* 0x00000008461d7220 */ /* 0x000fe20000400000 */
[----:B------:R-:W-:Y:S01]  /*9460*/  IADD3 R22, P6, R7, R18, RZ ;  /* 0x0000001207167210 */ /* 0x000fe20007fde0ff */
[----:B------:R-:W-:Y:S01]  /*9470*/  IMAD.X R15, R12, 0x1, R23, P5 ;  /* 0x000000010c0f7824 */ /* 0x000fe200028e0617 */
        /* <DEDUP_REMOVED lines=10> */
[----:B------:R-:W-:Y:S01]  /*9520*/  FMUL R141, R141, R8 ;  /* 0x000000088d8d7220 */ /* 0x000fe20000400000 */
[----:B------:R1:W-:Y:S01]  /*9530*/  @P1 STG.E desc[UR14][R16.64], R71 ;  /* 0x0000004710001986 */ /* 0x0003e2000c10190e */
[----:B------:R-:W-:Y:S01]  /*9540*/  IADD3 R24, P1, R7, R20, RZ ;  /* 0x0000001407187210 */ /* 0x000fe20007f3e0ff */
[-C--:B------:R-:W-:Y:S01]  /*9550*/  FMUL R143, R143, R8.reuse ;  /* 0x000000088f8f7220 */ /* 0x080fe20000400000 */
[----:B------:R-:W-:Y:S01]  /*9560*/  ISETP.GT.AND P0, PT, R10, 0x8, P0 ;  /* 0x000000080a00780c */ /* 0x000fe20000704270 */
[----:B------:R-:W-:Y:S01]  /*9570*/  FMUL R145, R145, R8 ;  /* 0x0000000891917220 */ /* 0x000fe20000400000 */
[----:B------:R2:W-:Y:S01]  /*9580*/  @P4 STG.E desc[UR14][R22.64], R27 ;  /* 0x0000001b16004986 */ /* 0x0005e2000c10190e */
[----:B0-----:R-:W-:Y:S01]  /*9590*/  IADD3 R14, P4, R13, R18, RZ ;  /* 0x000000120d0e7210 */ /* 0x001fe20007f9e0ff */
[----:B------:R-:W-:Y:S01]  /*95a0*/  IMAD.X R25, R6, 0x1, R21, P1 ;  /* 0x0000000106197824 */ /* 0x000fe200008e0615 */
[----:B------:R-:W-:Y:S01]  /*95b0*/  ISETP.GT.AND P1, PT, R11, 0x68, PT ;  /* 0x000000680b00780c */ /* 0x000fe20003f24270 */
[----:B------:R-:W-:Y:S01]  /*95c0*/  FMUL R29, R74, R8 ;  /* 0x000000084a1d7220 */ /* 0x000fe20000400000 */
[----:B------:R-:W-:Y:S01]  /*95d0*/  ISETP.GT.AND P2, PT, R10, 0x8, P2 ;  /* 0x000000080a00780c */ /* 0x000fe20001744270 */
        /* <DEDUP_REMOVED lines=11> */
[----:B------:R-:W-:Y:S01]  /*9690*/  FMUL R149, R149, R8 ;  /* 0x0000000895957220 */ /* 0x000fe20000400000 */
[----:B------:R1:W-:Y:S01]  /*96a0*/  @P2 STG.E desc[UR14][R16.64], R75 ;  /* 0x0000004b10002986 */ /* 0x0003e2000c10190e */
[----:B------:R-:W-:Y:S01]  /*96b0*/  IMAD.X R19, R6, 0x1, R23, P6 ;  /* 0x0000000106137824 */ /* 0x000fe200030e0617 */
[----:B------:R-:W-:Y:S01]  /*96c0*/  IADD3 R20, P2, R7, R24, RZ ;  /* 0x0000001807147210 */ /* 0x000fe20007f5e0ff */
[-C--:B------:R-:W-:Y:S01]  /*96d0*/  FMUL R151, R151, R8.reuse ;  /* 0x0000000897977220 */ /* 0x080fe20000400000 */
[----:B------:R-:W-:Y:S01]  /*96e0*/  ISETP.GT.AND P1, PT, R10, 0x8, P1 ;  /* 0x000000080a00780c */ /* 0x000fe20000f24270 */
[----:B0-----:R-:W-:Y:S01]  /*96f0*/  FMUL R29, R78, R8 ;  /* 0x000000084e1d7220 */ /* 0x001fe20000400000 */
[----:B------:R0:W-:Y:S01]  /*9700*/  @P4 STG.E desc[UR14][R18.64], R27 ;  /* 0x0000001b12004986 */ /* 0x0001e2000c10190e */
[----:B------:R-:W-:Y:S01]  /*9710*/  IADD3 R14, P4, R13, R22, RZ ;  /* 0x000000160d0e7210 */ /* 0x000fe20007f9e0ff */
[----:B------:R-:W-:Y:S01]  /*9720*/  IMAD.X R21, R6, 0x1, R25, P2 ;  /* 0x0000000106157824 */ /* 0x000fe200010e0619 */
[----:B------:R-:W-:-:S02]  /*9730*/  ISETP.GT.AND P2, PT, R11, 0x70, PT ;  /* 0x000000700b00780c */ /* 0x000fc40003f44270 */
[----:B------:R-:W-:Y:S01]  /*9740*/  ISETP.GT.AND P0, PT, R10, 0x8, P0 ;  /* 0x000000080a00780c */ /* 0x000fe20000704270 */
[----:B------:R-:W-:Y:S01]  /*9750*/  IMAD.X R15, R12, 0x1, R23, P4 ;  /* 0x000000010c0f7824 */ /* 0x000fe200020e0617 */
[----:B------:R-:W-:Y:S01]  /*9760*/  @P5 STG.E desc[UR14][R20.64], R77 ;  /* 0x0000004d14005986 */ /* 0x000fe2000c10190e */
[----:B-1----:R-:W-:Y:S02]  /*9770*/  IADD3 R16, P5, R13, R24, RZ ;  /* 0x000000180d107210 */ /* 0x002fe40007fbe0ff */
[----:B------:R-:W-:Y:S01]  /*9780*/  ISETP.GT.AND P4, PT, R10, RZ, P2 ;  /* 0x000000ff0a00720c */ /* 0x000fe20001784270 */
[----:B------:R1:W-:Y:S01]  /*9790*/  @P1 STG.E desc[UR14][R14.64], R29 ;  /* 0x0000001d0e001986 */ /* 0x0003e2000c10190e */
[----:B------:R-:W-:Y:S01]  /*97a0*/  ISETP.GT.AND P1, PT, R11, 0x71, PT ;  /* 0x000000710b00780c */ /* 0x000fe20003f24270 */
[----:B------:R-:W-:Y:S01]  /*97b0*/  IMAD.X R17, R12, 0x1, R25, P5 ;  /* 0x000000010c117824 */ /* 0x000fe200028e0619 */
[----:B------:R-:W-:Y:S01]  /*97c0*/  IADD3 R22, P6, R7, R18, RZ ;  /* 0x0000001207167210 */ /* 0x000fe20007fde0ff */
[----:B0-----:R-:W-:Y:S01]  /*97d0*/  FMUL R27, R80, R8 ;  /* 0x00000008501b7220 */ /* 0x001fe20000400000 */
[----:B------:R-:W-:-:S02]  /*97e0*/  ISETP.GT.AND P5, PT, R10, RZ, P1 ;  /* 0x000000ff0a00720c */ /* 0x000fc40000fa4270 */
[----:B------:R0:W-:Y:S01]  /*97f0*/  @P0 STG.E desc[UR14][R16.64], R79 ;  /* 0x0000004f10000986 */ /* 0x0001e2000c10190e */
[----:B------:R-:W-:Y:S01]  /*9800*/  IMAD.X R23, R6, 0x1, R19, P6 ;  /* 0x0000000106177824 */ /* 0x000fe200030e0613 */
[----:B------:R-:W-:Y:S02]  /*9810*/  IADD3 R24, P0, R7, R20, RZ ;  /* 0x0000001407187210 */ /* 0x000fe40007f1e0ff */
[----:B------:R-:W-:Y:S01]  /*9820*/  ISETP.GT.AND P2, PT, R10, 0x8, P2 ;  /* 0x000000080a00780c */ /* 0x000fe20001744270 */
[----:B-1----:R-:W-:Y:S01]  /*9830*/  FMUL R29, R82, R8 ;  /* 0x00000008521d7220 */ /* 0x002fe20000400000 */
[----:B------:R1:W-:Y:S01]  /*9840*/  @P4 STG.E desc[UR14][R22.64], R27 ;  /* 0x0000001b16004986 */ /* 0x0003e2000c10190e */
[----:B------:R-:W-:Y:S01]  /*9850*/  IADD3 R14, P4, R13, R18, RZ ;  /* 0x000000120d0e7210 */ /* 0x000fe20007f9e0ff */
[----:B------:R-:W-:Y:S01]  /*9860*/  IMAD.X R25, R6, 0x1, R21, P0 ;  /* 0x0000000106197824 */ /* 0x000fe200000e0615 */
[----:B------:R-:W-:Y:S02]  /*9870*/  ISETP.GT.AND P0, PT, R11, 0x78, PT ;  /* 0x000000780b00780c */ /* 0x000fe40003f04270 */
[----:B------:R-:W-:Y:S01]  /*9880*/  ISETP.GT.AND P1, PT, R10, 0x8, P1 ;  /* 0x000000080a00780c */ /* 0x000fe20000f24270 */
[----:B------:R-:W-:Y:S01]  /*9890*/  IMAD.X R15, R12, 0x1, R19, P4 ;  /* 0x000000010c0f7824 */ /* 0x000fe200020e0613 */
[----:B------:R-:W-:Y:S01]  /*98a0*/  @P5 STG.E desc[UR14][R24.64], R81 ;  /* 0x0000005118005986 */ /* 0x000fe2000c10190e */
[----:B0-----:R-:W-:-:S02]  /*98b0*/  IADD3 R16, P5, R13, R20, RZ ;  /* 0x000000140d107210 */ /* 0x001fc40007fbe0ff */
[----:B------:R-:W-:Y:S01]  /*98c0*/  ISETP.GT.AND P4, PT, R10, RZ, P0 ;  /* 0x000000ff0a00720c */ /* 0x000fe20000784270 */
[----:B------:R0:W-:Y:S01]  /*98d0*/  @P2 STG.E desc[UR14][R14.64], R29 ;  /* 0x0000001d0e002986 */ /* 0x0001e2000c10190e */
[----:B------:R-:W-:Y:S01]  /*98e0*/  ISETP.GT.AND P2, PT, R11, 0x79, PT ;  /* 0x000000790b00780c */ /* 0x000fe20003f44270 */
[----:B------:R-:W-:Y:S01]  /*98f0*/  IMAD.X R17, R12, 0x1, R21, P5 ;  /* 0x000000010c117824 */ /* 0x000fe200028e0615 */
[C---:B------:R-:W-:Y:S01]  /*9900*/  IADD3 R18, P6, R7.reuse, R22, RZ ;  /* 0x0000001607127210 */ /* 0x040fe20007fde0ff */
[----:B-1----:R-:W-:Y:S01]  /*9910*/  FMUL R27, R84, R8 ;  /* 0x00000008541b7220 */ /* 0x002fe20000400000 */
[----:B------:R-:W-:Y:S02]  /*9920*/  ISETP.GT.AND P5, PT, R10, RZ, P2 ;  /* 0x000000ff0a00720c */ /* 0x000fe400017a4270 */
[----:B------:R1:W-:Y:S01]  /*9930*/  @P1 STG.E desc[UR14][R16.64], R83 ;  /* 0x0000005310001986 */ /* 0x0003e2000c10190e */
[----:B------:R-:W-:Y:S01]  /*9940*/  IMAD.X R19, R6, 0x1, R23, P6 ;  /* 0x0000000106137824 */ /* 0x000fe200030e0617 */
[----:B------:R-:W-:-:S02]  /*9950*/  IADD3 R20, P1, R7, R24, RZ ;  /* 0x0000001807147210 */ /* 0x000fc40007f3e0ff */
[----:B------:R-:W-:Y:S01]  /*9960*/  ISETP.GT.AND P0, PT, R10, 0x8, P0 ;  /* 0x000000080a00780c */ /* 0x000fe20000704270 */
[----:B0-----:R-:W-:Y:S01]  /*9970*/  FMUL R29, R86, R8 ;  /* 0x00000008561d7220 */ /* 0x001fe20000400000 */
[----:B------:R0:W-:Y:S01]  /*9980*/  @P4 STG.E desc[UR14][R18.64], R27 ;  /* 0x0000001b12004986 */ /* 0x0001e2000c10190e */
[----:B------:R-:W-:Y:S01]  /*9990*/  IADD3 R14, P4, R13, R22, RZ ;  /* 0x000000160d0e7210 */ /* 0x000fe20007f9e0ff */
[----:B------:R-:W-:Y:S01]  /*99a0*/  IMAD.X R21, R6, 0x1, R25, P1 ;  /* 0x0000000106157824 */ /* 0x000fe200008e0619 */
[----:B------:R-:W-:Y:S02]  /*99b0*/  ISETP.GT.AND P1, PT, R11, 0x80, PT ;  /* 0x000000800b00780c */ /* 0x000fe40003f24270 */
[----:B------:R-:W-:Y:S01]  /*99c0*/  ISETP.GT.AND P2, PT, R10, 0x8, P2 ;  /* 0x000000080a00780c */ /* 0x000fe20001744270 */
[----:B------:R-:W-:Y:S01]  /*99d0*/  IMAD.X R15, R12, 0x1, R23, P4 ;  /* 0x000000010c0f7824 */ /* 0x000fe200020e0617 */
[----:B------:R-:W-:Y:S01]  /*99e0*/  @P5 STG.E desc[UR14][R20.64], R85 ;  /* 0x0000005514005986 */ /* 0x000fe2000c10190e */
[----:B-1----:R-:W-:-:S02]  /*99f0*/  IADD3 R16, P5, R13, R24, RZ ;  /* 0x000000180d107210 */ /* 0x002fc40007fbe0ff */
[----:B------:R-:W-:Y:S01]  /*9a00*/  ISETP.GT.AND P4, PT, R10, RZ, P1 ;  /* 0x000000ff0a00720c */ /* 0x000fe20000f84270 */
[----:B------:R1:W-:Y:S01]  /*9a10*/  @P0 STG.E desc[UR14][R14.64], R29 ;  /* 0x0000001d0e000986 */ /* 0x0003e2000c10190e */
[----:B------:R-:W-:Y:S01]  /*9a20*/  ISETP.GT.AND P0, PT, R11, 0x81, PT ;  /* 0x000000810b00780c */ /* 0x000fe20003f04270 */
[----:B------:R-:W-:Y:S01]  /*9a30*/  IMAD.X R17, R12, 0x1, R25, P5 ;  /* 0x000000010c117824 */ /* 0x000fe200028e0619 */
[C---:B------:R-:W-:Y:S01]  /*9a40*/  IADD3 R22, P6, R7.reuse, R18, RZ ;  /* 0x0000001207167210 */ /* 0x040fe20007fde0ff */
[----:B0-----:R-:W-:Y:S01]  /*9a50*/  FMUL R27, R88, R8 ;  /* 0x00000008581b7220 */ /* 0x001fe20000400000 */
[----:B------:R-:W-:Y:S02]  /*9a60*/  ISETP.GT.AND P5, PT, R10, RZ, P0 ;  /* 0x000000ff0a00720c */ /* 0x000fe400007a4270 */
[----:B------:R0:W-:Y:S01]  /*9a70*/  @P2 STG.E desc[UR14][R16.64], R87 ;  /* 0x0000005710002986 */ /* 0x0001e2000c10190e */
[----:B------:R-:W-:Y:S01]  /*9a80*/  IMAD.X R23, R6, 0x1, R19, P6 ;  /* 0x0000000106177824 */ /* 0x000fe200030e0613 */
[----:B------:R-:W-:-:S02]  /*9a90*/  IADD3 R24, P2, R7, R20, RZ ;  /* 0x0000001407187210 */ /* 0x000fc40007f5e0ff */
        /* <DEDUP_REMOVED lines=249> */
[----:B------:R-:W-:-:S02]  /*aa30*/  ISETP.GT.AND P4, PT, R10, RZ, P2 ;  /* 0x000000ff0a00720c */ /* 0x000fc40001784270 */
[----:B0-----:R-:W-:Y:S01]  /*aa40*/  IADD3 R16, P5, R13, R20, RZ ;  /* 0x000000140d107210 */ /* 0x001fe20007fbe0ff */
[----:B------:R0:W-:Y:S01]  /*aa50*/  @P1 STG.E desc[UR14][R14.64], R29 ;  /* 0x0000001d0e001986 */ /* 0x0001e2000c10190e */
[----:B------:R-:W-:Y:S01]  /*aa60*/  IADD3 R18, P6, R7, R22, RZ ;  /* 0x0000001607127210 */ /* 0x000fe20007fde0ff */
[----:B-1----:R-:W-:Y:S01]  /*aa70*/  FMUL R27, R140, R8 ;  /* 0x000000088c1b7220 */ /* 0x002fe20000400000 */
[----:B------:R-:W-:Y:S01]  /*aa80*/  ISETP.GT.AND P1, PT, R11, 0xe9, PT ;  /* 0x000000e90b00780c */ /* 0x000fe20003f24270 */
[----:B------:R-:W-:Y:S01]  /*aa90*/  IMAD.X R17, R12, 0x1, R21, P5 ;  /* 0x000000010c117824 */ /* 0x000fe200028e0615 */
[----:B------:R-:W-:Y:S01]  /*aaa0*/  ISETP.GT.AND P2, PT, R10, 0x8, P2 ;  /* 0x000000080a00780c */ /* 0x000fe20001744270 */
[----:B------:R-:W-:Y:S01]  /*aab0*/  IMAD.X R19, R6, 0x1, R23, P6 ;  /* 0x0000000106137824 */ /* 0x000fe200030e0617 */
[----:B------:R-:W-:Y:S02]  /*aac0*/  ISETP.GT.AND P5, PT, R10, RZ, P1 ;  /* 0x000000ff0a00720c */ /* 0x000fe40000fa4270 */
[----:B------:R1:W-:Y:S01]  /*aad0*/  @P0 STG.E desc[UR14][R16.64], R139 ;  /* 0x0000008b10000986 */ /* 0x0003e2000c10190e */
[----:B------:R-:W-:Y:S01]  /*aae0*/  IADD3 R20, P0, R7, R24, RZ ;  /* 0x0000001807147210 */ /* 0x000fe20007f1e0ff */
[----:B0-----:R-:W-:-:S02]  /*aaf0*/  FMUL R29, R142, R8 ;  /* 0x000000088e1d7220 */ /* 0x001fc40000400000 */
[----:B------:R0:W-:Y:S01]  /*ab00*/  @P4 STG.E desc[UR14][R18.64], R27 ;  /* 0x0000001b12004986 */ /* 0x0001e2000c10190e */
[----:B------:R-:W-:Y:S01]  /*ab10*/  IADD3 R14, P4, R13, R22, RZ ;  /* 0x000000160d0e7210 */ /* 0x000fe20007f9e0ff */
[----:B------:R-:W-:Y:S01]  /*ab20*/  IMAD.X R21, R6, 0x1, R25, P0 ;  /* 0x0000000106157824 */ /* 0x000fe200000e0619 */
[----:B------:R-:W-:Y:S02]  /*ab30*/  ISETP.GT.AND P0, PT, R11, 0xf0, PT ;  /* 0x000000f00b00780c */ /* 0x000fe40003f04270 */
        /* <DEDUP_REMOVED lines=13> */
[----:B------:R-:W-:Y:S02]  /*ac10*/  ISETP.GT.AND P6, PT, R10, 0x8, P0 ;  /* 0x000000080a00780c */ /* 0x000fe400007c4270 */
[----:B------:R-:W-:Y:S01]  /*ac20*/  IADD3 R24, P0, R7, R20, RZ ;  /* 0x0000001407187210 */ /* 0x000fe20007f1e0ff */
[----:B-1----:R-:W-:Y:S01]  /*ac30*/  FMUL R29, R146, R8 ;  /* 0x00000008921d7220 */ /* 0x002fe20000400000 */
[----:B------:R1:W-:Y:S01]  /*ac40*/  @P4 STG.E desc[UR14][R22.64], R27 ;  /* 0x0000001b16004986 */ /* 0x0003e2000c10190e */
[----:B------:R-:W-:Y:S02]  /*ac50*/  IADD3 R14, P1, R13, R18, RZ ;  /* 0x000000120d0e7210 */ /* 0x000fe40007f3e0ff */
[----:B------:R-:W-:Y:S01]  /*ac60*/  IMAD.X R25, R6, 0x1, R21, P0 ;  /* 0x0000000106197824 */ /* 0x000fe200000e0615 */
[----:B------:R-:W-:-:S02]  /*ac70*/  ISETP.GT.AND P0, PT, R11, 0xf8, PT ;  /* 0x000000f80b00780c */ /* 0x000fc40003f04270 */
[----:B0-----:R-:W-:Y:S01]  /*ac80*/  IADD3 R16, P4, R13, R20, RZ ;  /* 0x000000140d107210 */ /* 0x001fe20007f9e0ff */
[C---:B------:R-:W-:Y:S01]  /*ac90*/  IMAD.X R15, R12.reuse, 0x1, R19, P1 ;  /* 0x000000010c0f7824 */ /* 0x040fe200008e0613 */
[----:B------:R0:W-:Y:S01]  /*aca0*/  @P5 STG.E desc[UR14][R24.64], R145 ;  /* 0x0000009118005986 */ /* 0x0001e2000c10190e */
[-C--:B------:R-:W-:Y:S02]  /*acb0*/  IADD3 R18, P5, R7, R22.reuse, RZ ;  /* 0x0000001607127210 */ /* 0x080fe40007fbe0ff */
[----:B------:R-:W-:Y:S01]  /*acc0*/  IMAD.X R17, R12, 0x1, R21, P4 ;  /* 0x000000010c117824 */ /* 0x000fe200020e0615 */
[----:B-1----:R-:W-:Y:S01]  /*acd0*/  IADD3 R22, P4, R13, R22, RZ ;  /* 0x000000160d167210 */ /* 0x002fe20007f9e0ff */
[----:B------:R0:W-:Y:S01]  /*ace0*/  @P6 STG.E desc[UR14][R14.64], R29 ;  /* 0x0000001d0e006986 */ /* 0x0001e2000c10190e */
[----:B------:R-:W-:Y:S01]  /*acf0*/  ISETP.GT.AND P1, PT, R11, 0xf9, PT ;  /* 0x000000f90b00780c */ /* 0x000fe20003f24270 */
[--C-:B------:R-:W-:Y:S01]  /*ad00*/  IMAD.X R19, R6, 0x1, R23.reuse, P5 ;  /* 0x0000000106137824 */ /* 0x100fe200028e0617 */
[----:B------:R-:W-:Y:S01]  /*ad10*/  ISETP.GT.AND P2, PT, R10, 0x8, P2 ;  /* 0x000000080a00780c */ /* 0x000fe20001744270 */
[----:B------:R-:W-:Y:S01]  /*ad20*/  IMAD.X R23, R12, 0x1, R23, P4 ;  /* 0x000000010c177824 */ /* 0x000fe200020e0617 */
[----:B------:R-:W-:Y:S01]  /*ad30*/  ISETP.GT.AND P6, PT, R10, RZ, P0 ;  /* 0x000000ff0a00720c */ /* 0x000fe200007c4270 */
[----:B------:R-:W-:Y:S01]  /*ad40*/  FMUL R11, R148, R8 ;  /* 0x00000008940b7220 */ /* 0x000fe20000400000 */
[----:B------:R-:W-:-:S02]  /*ad50*/  IADD3 R20, P5, R7, R24, RZ ;  /* 0x0000001807147210 */ /* 0x000fc40007fbe0ff */
[C---:B------:R-:W-:Y:S02]  /*ad60*/  ISETP.GT.AND P4, PT, R10.reuse, RZ, P1 ;  /* 0x000000ff0a00720c */ /* 0x040fe40000f84270 */
[----:B------:R-:W-:Y:S01]  /*ad70*/  ISETP.GT.AND P0, PT, R10, 0x8, P0 ;  /* 0x000000080a00780c */ /* 0x000fe20000704270 */
[--C-:B------:R-:W-:Y:S01]  /*ad80*/  IMAD.X R21, R6, 0x1, R25.reuse, P5 ;  /* 0x0000000106157824 */ /* 0x100fe200028e0619 */
[----:B------:R-:W-:Y:S02]  /*ad90*/  ISETP.GT.AND P1, PT, R10, 0x8, P1 ;  /* 0x000000080a00780c */ /* 0x000fe40000f24270 */
[----:B------:R-:W-:Y:S01]  /*ada0*/  IADD3 R6, P5, R13, R24, RZ ;  /* 0x000000180d067210 */ /* 0x000fe20007fbe0ff */
[----:B------:R-:W-:Y:S01]  /*adb0*/  FMUL R13, R150, R8 ;  /* 0x00000008960d7220 */ /* 0x000fe20000400000 */
[----:B------:R0:W-:Y:S03]  /*adc0*/  @P2 STG.E desc[UR14][R16.64], R147 ;  /* 0x0000009310002986 */ /* 0x0001e6000c10190e */
[----:B------:R-:W-:Y:S01]  /*add0*/  IMAD.X R7, R12, 0x1, R25, P5 ;  /* 0x000000010c077824 */ /* 0x000fe200028e0619 */
[----:B------:R0:W-:Y:S04]  /*ade0*/  @P6 STG.E desc[UR14][R18.64], R11 ;  /* 0x0000000b12006986 */ /* 0x0001e8000c10190e */
[----:B------:R0:W-:Y:S04]  /*adf0*/  @P4 STG.E desc[UR14][R20.64], R149 ;  /* 0x0000009514004986 */ /* 0x0001e8000c10190e */
[----:B------:R0:W-:Y:S04]  /*ae00*/  @P0 STG.E desc[UR14][R22.64], R13 ;  /* 0x0000000d16000986 */ /* 0x0001e8000c10190e */
[----:B------:R0:W-:Y:S02]  /*ae10*/  @P1 STG.E desc[UR14][R6.64], R151 ;  /* 0x0000009706001986 */ /* 0x0001e4000c10190e */
.L_x_273:
[----:B------:R-:W-:Y:S05]  /*ae20*/  BSYNC B0 ;  /* 0x0000000000007941 */ /* 0x000fea0003800000 */
.L_x_21:
[----:B------:R-:W-:Y:S01]  /*ae30*/  ULDC UR8, c[0x0][0xc] ;  /* 0x0000030000087ab9 */ /* 0x000fe20000000800 */
[----:B------:R-:W-:Y:S01]  /*ae40*/  ULDC UR9, c[0x0][0x10] ;  /* 0x0000040000097ab9 */ /* 0x000fe20000000800 */
[----:B0--3--:R-:W0:Y:S01]  /*ae50*/  LDC R7, c[0x0][0x14] ;  /* 0x00000500ff077b82 */ /* 0x009e220000000800 */
[----:B------:R-:W-:Y:S01]  /*ae60*/  UIMAD.WIDE.U32 UR8, UR8, UR9, URZ ;  /* 0x00000009080872a5 */ /* 0x000fe2000f8e003f */
[----:B------:R-:W-:Y:S01]  /*ae70*/  PRMT R11, RZ, 0x7610, R11 ;  /* 0x00007610ff0b7816 */ /* 0x000fe2000000000b */
[----:B------:R-:W-:Y:S02]  /*ae80*/  IMAD.MOV.U32 R10, RZ, RZ, -0x1 ;  /* 0xffffffffff0a7424 */ /* 0x000fe400078e00ff */
[----:B------:R-:W-:Y:S02]  /*ae90*/  IMAD.MOV.U32 R6, RZ, RZ, -0x1 ;  /* 0xffffffffff067424 */ /* 0x000fe400078e00ff */
[----:B0-----:R-:W-:-:S04]  /*aea0*/  IMAD.WIDE.U32 R2, R7, UR8, R2 ;  /* 0x0000000807027c25 */ /* 0x001fc8000f8e0002 */
[----:B------:R-:W-:Y:S01]  /*aeb0*/  IMAD R7, R7, UR9, RZ ;  /* 0x0000000907077c24 */ /* 0x000fe2000f8e02ff */
[----:B------:R-:W-:Y:S02]  /*aec0*/  ULDC.64 UR8, c[0x0][0x750] ;  /* 0x0001d40000087ab9 */ /* 0x000fe40000000a00 */
[----:B------:R-:W-:Y:S01]  /*aed0*/  ISETP.GE.U32.AND P0, PT, R2, UR8, PT ;  /* 0x0000000802007c0c */ /* 0x000fe2000bf06070 */
[----:B------:R-:W-:Y:S02]  /*aee0*/  IMAD.IADD R3, R3, 0x1, R7 ;  /* 0x0000000103037824 */ /* 0x000fe400078e0207 */
[----:B------:R-:W-:-:S03]  /*aef0*/  IMAD.MOV.U32 R7, RZ, RZ, -0x1 ;  /* 0xffffffffff077424 */ /* 0x000fc600078e00ff */
[----:B------:R-:W-:-:S13]  /*af00*/  ISETP.GE.U32.AND.EX P0, PT, R3, UR9, PT, P0 ;  /* 0x0000000903007c0c */ /* 0x000fda000bf06100 */
[----:B------:R-:W-:Y:S05]  /*af10*/  @P0 BRA `(.L_x_274) ;  /* 0x0000000400600947 */ /* 0x000fea0003800000 */
[----:B------:R-:W0:Y:S01]  /*af20*/  S2R R20, SR_CTAID.X ;  /* 0x0000000000147919 */ /* 0x000e220000002500 */
[----:B--2---:R-:W2:Y:S01]  /*af30*/  LDC.64 R14, c[0x0][0x728] ;  /* 0x0001ca00ff0e7b82 */ /* 0x004ea20000000a00 */
[----:B------:R-:W-:Y:S01]  /*af40*/  ULDC UR7, c[0x0][0x150] ;  /* 0x0000540000077ab9 */ /* 0x000fe20000000800 */
[----:B------:R-:W-:Y:S01]  /*af50*/  IMAD.MOV.U32 R12, RZ, RZ, R2 ;  /* 0x000000ffff0c7224 */ /* 0x000fe200078e0002 */
[----:B------:R-:W3:Y:S01]  /*af60*/  S2R R22, SR_CTAID.Y ;  /* 0x0000000000167919 */ /* 0x000ee20000002600 */
[----:B------:R-:W-:-:S04]  /*af70*/  IMAD.MOV.U32 R13, RZ, RZ, R3 ;  /* 0x000000ffff0d7224 */ /* 0x000fc800078e0003 */
[----:B------:R-:W1:Y:S08]  /*af80*/  LDC R23, c[0x0][0x144] ;  /* 0x00005100ff177b82 */ /* 0x000e700000000800 */
[----:B------:R-:W1:Y:S08]  /*af90*/  LDC R16, c[0x0][0x730] ;  /* 0x0001cc00ff107b82 */ /* 0x000e700000000800 */
[----:B------:R-:W1:Y:S01]  /*afa0*/  LDC.64 R18, c[0x0][0x720] ;  /* 0x0001c800ff127b82 */ /* 0x000e620000000a00 */
[----:B--2---:R-:W-:-:S04]  /*afb0*/  ISETP.NE.U32.AND P0, PT, R14, RZ, PT ;  /* 0x000000ff0e00720c */ /* 0x004fc80003f05070 */
[----:B------:R-:W-:Y:S02]  /*afc0*/  ISETP.NE.AND.EX P0, PT, R15, RZ, PT, P0 ;  /* 0x000000ff0f00720c */ /* 0x000fe40003f05300 */
[----:B0-----:R-:W-:-:S05]  /*afd0*/  I2FP.F32.U32 R6, R20 ;  /* 0x0000001400067245 */ /* 0x001fca0000201000 */
[----:B------:R-:W-:-:S04]  /*afe0*/  FMUL R6, R6, UR7 ;  /* 0x0000000706067c20 */ /* 0x000fc80008400000 */
[----:B------:R0:W2:Y:S02]  /*aff0*/  F2I.U32.TRUNC.NTZ R21, R6 ;  /* 0x0000000600157305 */ /* 0x0000a4000020f000 */
[----:B---3--:R-:W-:Y:S05]  /*b000*/  @!P0 BRA `(.L_x_275) ;  /* 0x0000000000288947 */ /* 0x008fea0003800000 */
[----:B------:R-:W3:Y:S02]  /*b010*/  LDC R7, c[0x0][0x734] ;  /* 0x0001cd00ff077b82 */ /* 0x000ee40000000800 */
[----:B---3--:R-:W-:-:S05]  /*b020*/  IADD3 R13, P0, R2, R7, RZ ;  /* 0x00000007020d7210 */ /* 0x008fca0007f1e0ff */
[----:B------:R-:W-:-:S04]  /*b030*/  IMAD.X R17, RZ, RZ, R3, P0 ;  /* 0x000000ffff117224 */ /* 0x000fc800000e0603 */
[----:B0-----:R-:W-:-:S04]  /*b040*/  IMAD.WIDE.U32 R6, R17, R14, RZ ;  /* 0x0000000e11067225 */ /* 0x001fc800078e00ff */
[----:B------:R-:W-:-:S04]  /*b050*/  IMAD.WIDE.U32 R10, P0, R13, R15, R6 ;  /* 0x0000000f0d0a7225 */ /* 0x000fc80007800006 */
[----:B------:R-:W-:-:S04]  /*b060*/  IMAD.WIDE.U32 R6, R13, R14, RZ ;  /* 0x0000000e0d067225 */ /* 0x000fc800078e00ff */
[----:B------:R-:W-:Y:S01]  /*b070*/  IMAD.X R13, RZ, RZ, RZ, P0 ;  /* 0x000000ffff0d7224 */ /* 0x000fe200000e06ff */
[----:B------:R-:W-:Y:S01]  /*b080*/  IADD3 RZ, P0, R7, R10, RZ ;  /* 0x0000000a07ff7210 */ /* 0x000fe20007f1e0ff */
[----:B------:R-:W-:-:S04]  /*b090*/  IMAD.MOV.U32 R12, RZ, RZ, R11 ;  /* 0x000000ffff0c7224 */ /* 0x000fc800078e000b */
[----:B------:R-:W-:-:S08]  /*b0a0*/  IMAD.WIDE.U32.X R12, R17, R15, R12, P0 ;  /* 0x0000000f110c7225 */ /* 0x000fd000000e040c */
.L_x_275:
[----:B----4-:R-:W3:Y:S01]  /*b0b0*/  LDC.64 R28, c[0x0][0x740] ;  /* 0x0001d000ff1c7b82 */ /* 0x010ee20000000a00 */
[-C--:B-1----:R-:W-:Y:S01]  /*b0c0*/  SHF.R.U64 R17, R12, R16.reuse, R13 ;  /* 0x000000100c117219 */ /* 0x082fe2000000120d */
[----:B--2---:R-:W-:Y:S01]  /*b0d0*/  IMAD.MOV R21, RZ, RZ, -R21 ;  /* 0x000000ffff157224 */ /* 0x004fe200078e0a15 */
[----:B0-----:R-:W-:Y:S01]  /*b0e0*/  SHF.R.U32.HI R6, RZ, R16, R13 ;  /* 0x00000010ff067219 */ /* 0x001fe2000001160d */
[----:B------:R-:W-:Y:S01]  /*b0f0*/  ULDC UR7, c[0x0][0x154] ;  /* 0x0000550000077ab9 */ /* 0x000fe20000000800 */
[----:B------:R-:W-:Y:S01]  /*b100*/  IADD3 R11, P0, RZ, -R17, RZ ;  /* 0x80000011ff0b7210 */ /* 0x000fe20007f1e0ff */
[----:B------:R-:W-:Y:S02]  /*b110*/  IMAD R23, R23, R21, R20 ;  /* 0x0000001517177224 */ /* 0x000fe400078e0214 */
[----:B------:R-:W0:Y:S01]  /*b120*/  LDC R12, c[0x0][0x718] ;  /* 0x0001c600ff0c7b82 */ /* 0x000e220000000800 */
[----:B------:R-:W-:Y:S02]  /*b130*/  IMAD.MOV.U32 R13, RZ, RZ, 0x1 ;  /* 0x00000001ff0d7424 */ /* 0x000fe400078e00ff */
[----:B------:R-:W-:-:S04]  /*b140*/  IMAD.X R7, RZ, RZ, ~R6, P0 ;  /* 0x000000ffff077224 */ /* 0x000fc800000e0e06 */
[-C--:B------:R-:W-:Y:S01]  /*b150*/  IMAD R10, R7, R18.reuse, RZ ;  /* 0x00000012070a7224 */ /* 0x080fe200078e02ff */
[----:B------:R-:W1:Y:S01]  /*b160*/  LDC R24, c[0x0][0x708] ;  /* 0x0001c200ff187b82 */ /* 0x000e620000000800 */
[----:B------:R-:W-:-:S04]  /*b170*/  IMAD.WIDE.U32 R6, R11, R18, R2 ;  /* 0x000000120b067225 */ /* 0x000fc800078e0002 */
[----:B------:R-:W-:Y:S01]  /*b180*/  IMAD R11, R11, R19, R10 ;  /* 0x000000130b0b7224 */ /* 0x000fe200078e020a */
[----:B------:R-:W-:Y:S02]  /*b190*/  I2FP.F32.U32 R10, R22 ;  /* 0x00000016000a7245 */ /* 0x000fe40000201000 */
[----:B------:R-:W2:Y:S01]  /*b1a0*/  LDC R26, c[0x0][0x758] ;  /* 0x0001d600ff1a7b82 */ /* 0x000ea20000000800 */
[----:B------:R-:W-:Y:S01]  /*b1b0*/  IMAD.IADD R7, R7, 0x1, R11 ;  /* 0x0000000107077824 */ /* 0x000fe200078e020b */
[----:B---3--:R-:W-:Y:S01]  /*b1c0*/  ISETP.NE.U32.AND P0, PT, R28, RZ, PT ;  /* 0x000000ff1c00720c */ /* 0x008fe20003f05070 */
[----:B------:R-:W-:Y:S01]  /*b1d0*/  FMUL R10, R10, UR7 ;  /* 0x000000070a0a7c20 */ /* 0x000fe20008400000 */
[----:B------:R-:W-:Y:S02]  /*b1e0*/  IMAD.MOV.U32 R11, RZ, RZ, -0x1 ;  /* 0xffffffffff0b7424 */ /* 0x000fe400078e00ff */
[----:B------:R-:W-:Y:S01]  /*b1f0*/  ISETP.NE.AND.EX P0, PT, R29, RZ, PT, P0 ;  /* 0x000000ff1d00720c */ /* 0x000fe20003f05300 */
[----:B------:R3:W4:Y:S01]  /*b200*/  F2I.U32.TRUNC.NTZ R19, R10 ;  /* 0x0000000a00137305 */ /* 0x000722000020f000 */
[----:B------:R-:W3:Y:S01]  /*b210*/  LDC R21, c[0x0][0x148] ;  /* 0x00005200ff157b82 */ /* 0x000ee20000000800 */
[----:B0-----:R-:W-:-:S02]  /*b220*/  SHF.R.U64 R16, R6, R12, R7 ;  /* 0x0000000c06107219 */ /* 0x001fc40000001207 */
[----:B------:R-:W-:-:S05]  /*b230*/  SHF.R.U32.HI R7, RZ, R12, R7 ;  /* 0x0000000cff077219 */ /* 0x000fca0000011607 */
[----:B------:R-:W0:Y:S01]  /*b240*/  LDC R20, c[0x0][0x700] ;  /* 0x0001c000ff147b82 */ /* 0x000e220000000800 */
[-CC-:B-1----:R-:W-:Y:S02]  /*b250*/  SHF.R.U64 R14, R16, R24.reuse, R7.reuse ;  /* 0x00000018100e7219 */ /* 0x182fe40000001207 */
[----:B------:R-:W-:-:S05]  /*b260*/  SHF.R.U32.HI R7, RZ, R24, R7 ;  /* 0x00000018ff077219 */ /* 0x000fca0000011607 */
[----:B------:R-:W1:Y:S01]  /*b270*/  LDC R27, c[0x0][0x748] ;  /* 0x0001d200ff1b7b82 */ /* 0x000e620000000800 */
[-CC-:B--2---:R-:W-:Y:S02]  /*b280*/  SHF.R.U64 R18, R14, R26.reuse, R7.reuse ;  /* 0x0000001a0e127219 */ /* 0x184fe40000001207 */
[-C--:B------:R-:W-:Y:S02]  /*b290*/  SHF.L.U32 R11, R11, R26.reuse, RZ ;  /* 0x0000001a0b0b7219 */ /* 0x080fe400000006ff */
[-C--:B------:R-:W-:Y:S01]  /*b2a0*/  SHF.R.U32.HI R7, RZ, R26.reuse, R7 ;  /* 0x0000001aff077219 */ /* 0x080fe20000011607 */
[----:B------:R-:W-:Y:S01]  /*b2b0*/  IMAD.MOV.U32 R6, RZ, RZ, R18 ;  /* 0x000000ffff067224 */ /* 0x000fe200078e0012 */
[----:B------:R-:W-:Y:S01]  /*b2c0*/  SHF.L.U32 R26, R13, R26, RZ ;  /* 0x0000001a0d1a7219 */ /* 0x000fe200000006ff */
[----:B------:R-:W2:Y:S01]  /*b2d0*/  LDC R30, c[0x0][0x738] ;  /* 0x0001ce00ff1e7b82 */ /* 0x000ea20000000800 */
[----:B------:R-:W-:-:S07]  /*b2e0*/  LOP3.LUT R25, RZ, R11, RZ, 0x33, !PT ;  /* 0x0000000bff197212 */ /* 0x000fce00078e33ff */
[----:B------:R-:W0:Y:S01]  /*b2f0*/  LDC R31, c[0x0][0x710] ;  /* 0x0001c400ff1f7b82 */ /* 0x000e220000000800 */
[----:B----4-:R-:W-:Y:S05]  /*b300*/  @!P0 BRA `(.L_x_276) ;  /* 0x0000000000288947 */ /* 0x010fea0003800000 */
[----:B------:R-:W4:Y:S02]  /*b310*/  LDC R13, c[0x0][0x74c] ;  /* 0x0001d300ff0d7b82 */ /* 0x000f240000000800 */
[----:B----4-:R-:W-:-:S05]  /*b320*/  IADD3 R13, P0, R18, R13, RZ ;  /* 0x0000000d120d7210 */ /* 0x010fca0007f1e0ff */
[----:B------:R-:W-:-:S04]  /*b330*/  IMAD.X R15, RZ, RZ, R7, P0 ;  /* 0x000000ffff0f7224 */ /* 0x000fc800000e0607 */
[----:B------:R-:W-:-:S04]  /*b340*/  IMAD.WIDE.U32 R6, R15, R28, RZ ;  /* 0x0000001c0f067225 */ /* 0x000fc800078e00ff */
[----:B---3--:R-:W-:-:S04]  /*b350*/  IMAD.WIDE.U32 R10, P0, R13, R29, R6 ;  /* 0x0000001d0d0a7225 */ /* 0x008fc80007800006 */
[----:B------:R-:W-:-:S04]  /*b360*/  IMAD.WIDE.U32 R6, R13, R28, RZ ;  /* 0x0000001c0d067225 */ /* 0x000fc800078e00ff */
[----:B------:R-:W-:Y:S01]  /*b370*/  IMAD.X R13, RZ, RZ, RZ, P0 ;  /* 0x000000ffff0d7224 */ /* 0x000fe200000e06ff */
[----:B------:R-:W-:Y:S01]  /*b380*/  IADD3 RZ, P0, R7, R10, RZ ;  /* 0x0000000a07ff7210 */ /* 0x000fe20007f1e0ff */
[----:B------:R-:W-:-:S04]  /*b390*/  IMAD.MOV.U32 R12, RZ, RZ, R11 ;  /* 0x000000ffff0c7224 */ /* 0x000fc800078e000b */
[----:B------:R-:W-:-:S08]  /*b3a0*/  IMAD.WIDE.U32.X R6, R15, R29, R12, P0 ;  /* 0x0000001d0f067225 */ /* 0x000fd000000e040c */
.L_x_276:
[----:B-1----:R-:W-:Y:S01]  /*b3b0*/  SHF.R.U64 R6, R6, R27, R7 ;  /* 0x0000001b06067219 */ /* 0x002fe20000001207 */
[----:B0-----:R-:W-:Y:S01]  /*b3c0*/  VIADD R13, R20, 0xffffffff ;  /* 0xffffffff140d7836 */ /* 0x001fe20000000000 */
[----:B------:R-:W-:Y:S01]  /*b3d0*/  LOP3.LUT R11, R14, R25, RZ, 0xc0, !PT ;  /* 0x000000190e0b7212 */ /* 0x000fe200078ec0ff */
[----:B------:R-:W-:Y:S02]  /*b3e0*/  IMAD.MOV R19, RZ, RZ, -R19 ;  /* 0x000000ffff137224 */ /* 0x000fe400078e0a13 */
[----:B------:R-:W-:Y:S01]  /*b3f0*/  IMAD.MOV R7, RZ, RZ, -R6 ;  /* 0x000000ffff077224 */ /* 0x000fe200078e0a06 */
[----:B------:R-:W-:Y:S01]  /*b400*/  LOP3.LUT R13, R16, R13, RZ, 0xc0, !PT ;  /* 0x0000000d100d7212 */ /* 0x000fe200078ec0ff */
[----:B---3--:R-:W-:Y:S02]  /*b410*/  IMAD R10, R26, R6, R11 ;  /* 0x000000061a0a7224 */ /* 0x008fe400078e020b */
[----:B------:R-:W-:Y:S02]  /*b420*/  @P3 IMAD R23, R21, R19, R22 ;  /* 0x0000001315173224 */ /* 0x000fe400078e0216 */
[----:B--2---:R-:W-:-:S02]  /*b430*/  IMAD R6, R7, R30, R18 ;  /* 0x0000001e07067224 */ /* 0x004fc400078e0212 */
[----:B------:R-:W-:Y:S02]  /*b440*/  IMAD R10, R10, R31, R23 ;  /* 0x0000001f0a0a7224 */ /* 0x000fe400078e0217 */
[----:B------:R-:W-:Y:S02]  /*b450*/  IMAD R13, R6, R20, R13 ;  /* 0x00000014060d7224 */ /* 0x000fe400078e020d */
[----:B------:R-:W-:Y:S02]  /*b460*/  IMAD.MOV.U32 R11, RZ, RZ, 0x1 ;  /* 0x00000001ff0b7424 */ /* 0x000fe400078e00ff */
[----:B------:R-:W-:Y:S01]  /*b470*/  IMAD.MOV.U32 R6, RZ, RZ, R17 ;  /* 0x000000ffff067224 */ /* 0x000fe200078e0011 */
[----:B------:R-:W-:Y:S02]  /*b480*/  SEL R7, R13, R10, !P3 ;  /* 0x0000000a0d077207 */ /* 0x000fe40005800000 */
[----:B------:R-:W-:-:S07]  /*b490*/  SEL R10, R10, R13, !P3 ;  /* 0x0000000d0a0a7207 */ /* 0x000fce0005800000 */
.L_x_274:
[----:B------:R-:W-:-:S13]  /*b4a0*/  LOP3.LUT P0, RZ, R11, 0xff, RZ, 0xc0, !PT ;  /* 0x000000ff0bff7812 */ /* 0x000fda000780c0ff */
[----:B------:R-:W-:Y:S05]  /*b4b0*/  @P0 BRA `(.L_x_277) ;  /* 0xffffff5800940947 */ /* 0x000fea000383ffff */
[----:B------:R-:W-:Y:S05]  /*b4c0*/  EXIT ;  /* 0x000000000000794d */ /* 0x000fea0003800000 */
.L_x_3:
[----:B0-----:R-:W-:Y:S01]  /*b4d0*/  ULDC.64 UR4, c[0x0][0x750] ;  /* 0x0001d40000047ab9 */ /* 0x001fe20000000a00 */
        /* <DEDUP_REMOVED lines=25> */
.L_x_279:
[-CC-:B------:R-:W-:Y:S01]  /*b670*/  SHF.R.U64 R16, R16, R10.reuse, R17.reuse ;  /* 0x0000000a10107219 */ /* 0x180fe20000001211 */
[----:B------:R-:W0:Y:S01]  /*b680*/  LDC R14, c[0x0][0x718] ;  /* 0x0001c600ff0e7b82 */ /* 0x000e220000000800 */
[----:B------:R-:W-:Y:S01]  /*b690*/  SHF.R.U32.HI R5, RZ, R10, R17 ;  /* 0x0000000aff057219 */ /* 0x000fe20000011611 */
[----:B------:R-:W-:Y:S01]  /*b6a0*/  ULDC UR4, c[0x0][0x150] ;  /* 0x0000540000047ab9 */ /* 0x000fe20000000800 */
[----:B------:R-:W-:Y:S02]  /*b6b0*/  IADD3 R7, P0, RZ, -R16, RZ ;  /* 0x80000010ff077210 */ /* 0x000fe40007f1e0ff */
[----:B------:R-:W-:-:S03]  /*b6c0*/  I2FP.F32.U32 R9, R8 ;  /* 0x0000000800097245 */ /* 0x000fc60000201000 */
[----:B------:R-:W1:Y:S01]  /*b6d0*/  LDC.64 R28, c[0x0][0x740] ;  /* 0x0001d000ff1c7b82 */ /* 0x000e620000000a00 */
        /* <DEDUP_REMOVED lines=9> */
[----:B------:R-:W4:Y:S04]  /*b770*/  LDC R20, c[0x0][0x708] ;  /* 0x0001c200ff147b82 */ /* 0x000f280000000800 */
[----:B0-----:R-:W-:Y:S02]  /*b780*/  SHF.R.U64 R10, R12, R14, R5 ;  /* 0x0000000e0c0a7219 */ /* 0x001fe40000001205 */
[----:B------:R-:W-:Y:S02]  /*b790*/  I2FP.F32.U32 R12, R11 ;  /* 0x0000000b000c7245 */ /* 0x000fe40000201000 */
[----:B------:R-:W0:Y:S01]  /*b7a0*/  LDC R26, c[0x0][0x758] ;  /* 0x0001d600ff1a7b82 */ /* 0x000e220000000800 */
[----:B-1----:R-:W-:Y:S01]  /*b7b0*/  ISETP.NE.U32.AND P0, PT, R28, RZ, PT ;  /* 0x000000ff1c00720c */ /* 0x002fe20003f05070 */
[----:B---3--:R-:W-:-:S02]  /*b7c0*/  IMAD.MOV R7, RZ, RZ, -R9 ;  /* 0x000000ffff077224 */ /* 0x008fc400078e0a09 */
[----:B------:R-:W-:Y:S01]  /*b7d0*/  FMUL R12, R12, UR4 ;  /* 0x000000040c0c7c20 */ /* 0x000fe20008400000 */
[----:B------:R-:W-:Y:S01]  /*b7e0*/  SHF.R.U32.HI R5, RZ, R14, R5 ;  /* 0x0000000eff057219 */ /* 0x000fe20000011605 */
[----:B------:R-:W-:Y:S01]  /*b7f0*/  IMAD.MOV.U32 R9, RZ, RZ, -0x1 ;  /* 0xffffffffff097424 */ /* 0x000fe200078e00ff */
[----:B------:R-:W-:Y:S01]  /*b800*/  ISETP.NE.AND.EX P0, PT, R29, RZ, PT, P0 ;  /* 0x000000ff1d00720c */ /* 0x000fe20003f05300 */
[----:B------:R1:W3:Y:S01]  /*b810*/  F2I.U32.TRUNC.NTZ R17, R12 ;  /* 0x0000000c00117305 */ /* 0x0002e2000020f000 */
[----:B------:R-:W1:Y:S01]  /*b820*/  LDC R22, c[0x0][0x148] ;  /* 0x00005200ff167b82 */ /* 0x000e620000000800 */
[----:B--2---:R-:W-:Y:S02]  /*b830*/  IMAD R24, R15, R7, R8 ;  /* 0x000000070f187224 */ /* 0x004fe400078e0208 */
[----:B------:R-:W-:-:S05]  /*b840*/  IMAD.MOV.U32 R7, RZ, RZ, 0x1 ;  /* 0x00000001ff077424 */ /* 0x000fca00078e00ff */
[----:B------:R-:W2:Y:S01]  /*b850*/  LDC R19, c[0x0][0x700] ;  /* 0x0001c000ff137b82 */ /* 0x000ea20000000800 */
[-CC-:B----4-:R-:W-:Y:S02]  /*b860*/  SHF.R.U64 R18, R10, R20.reuse, R5.reuse ;  /* 0x000000140a127219 */ /* 0x190fe40000001205 */
[----:B------:R-:W-:-:S05]  /*b870*/  SHF.R.U32.HI R5, RZ, R20, R5 ;  /* 0x00000014ff057219 */ /* 0x000fca0000011605 */
[----:B------:R-:W4:Y:S01]  /*b880*/  LDC R21, c[0x0][0x748] ;  /* 0x0001d200ff157b82 */ /* 0x000f220000000800 */
[-C--:B0-----:R-:W-:Y:S02]  /*b890*/  SHF.L.U32 R8, R9, R26.reuse, RZ ;  /* 0x0000001a09087219 */ /* 0x081fe400000006ff */
[-CC-:B------:R-:W-:Y:S02]  /*b8a0*/  SHF.R.U64 R20, R18, R26.reuse, R5.reuse ;  /* 0x0000001a12147219 */ /* 0x180fe40000001205 */
[----:B------:R-:W-:Y:S02]  /*b8b0*/  SHF.R.U32.HI R9, RZ, R26, R5 ;  /* 0x0000001aff097219 */ /* 0x000fe40000011605 */
[----:B------:R-:W-:Y:S01]  /*b8c0*/  LOP3.LUT R25, RZ, R8, RZ, 0x33, !PT ;  /* 0x00000008ff197212 */ /* 0x000fe200078e33ff */
[----:B------:R-:W0:Y:S01]  /*b8d0*/  LDC R23, c[0x0][0x738] ;  /* 0x0001ce00ff177b82 */ /* 0x000e220000000800 */
[----:B------:R-:W-:Y:S01]  /*b8e0*/  SHF.L.U32 R26, R7, R26, RZ ;  /* 0x0000001a071a7219 */ /* 0x000fe200000006ff */
[----:B------:R-:W-:-:S06]  /*b8f0*/  IMAD.MOV.U32 R8, RZ, RZ, R20 ;  /* 0x000000ffff087224 */ /* 0x000fcc00078e0014 */
[----:B------:R-:W0:Y:S01]  /*b900*/  LDC R27, c[0x0][0x710] ;  /* 0x0001c400ff1b7b82 */ /* 0x000e220000000800 */
[----:B-1-3--:R-:W-:Y:S05]  /*b910*/  @!P0 BRA `(.L_x_280) ;  /* 0x0000000000288947 */ /* 0x00afea0003800000 */
[----:B------:R-:W1:Y:S02]  /*b920*/  LDC R5, c[0x0][0x74c] ;  /* 0x0001d300ff057b82 */ /* 0x000e640000000800 */
[----:B-1----:R-:W-:-:S05]  /*b930*/  IADD3 R5, P0, R20, R5, RZ ;  /* 0x0000000514057210 */ /* 0x002fca0007f1e0ff */
        /* <DEDUP_REMOVED lines=8> */
.L_x_280:
[----:B----4-:R-:W-:Y:S01]  /*b9c0*/  SHF.R.U64 R8, R8, R21, R9 ;  /* 0x0000001508087219 */ /* 0x010fe20000001209 */
[----:B--2---:R-:W-:Y:S01]  /*b9d0*/  VIADD R13, R19, 0xffffffff ;  /* 0xffffffff130d7836 */ /* 0x004fe20000000000 */
[----:B------:R-:W-:Y:S01]  /*b9e0*/  LOP3.LUT R5, R18, R25, RZ, 0xc0, !PT ;  /* 0x0000001912057212 */ /* 0x000fe200078ec0ff */
[----:B------:R-:W-:Y:S02]  /*b9f0*/  IMAD.MOV R17, RZ, RZ, -R17 ;  /* 0x000000ffff117224 */ /* 0x000fe400078e0a11 */
[----:B------:R-:W-:Y:S02]  /*ba00*/  IMAD.MOV R9, RZ, RZ, -R8 ;  /* 0x000000ffff097224 */ /* 0x000fe400078e0a08 */
[----:B------:R-:W-:Y:S01]  /*ba10*/  IMAD R7, R26, R8, R5 ;  /* 0x000000081a077224 */ /* 0x000fe200078e0205 */
[----:B------:R-:W-:Y:S01]  /*ba20*/  LOP3.LUT R8, R10, R13, RZ, 0xc0, !PT ;  /* 0x0000000d0a087212 */ /* 0x000fe200078ec0ff */
[----:B------:R-:W-:Y:S02]  /*ba30*/  @P3 IMAD R24, R22, R17, R11 ;  /* 0x0000001116183224 */ /* 0x000fe400078e020b */
[----:B0-----:R-:W-:-:S02]  /*ba40*/  IMAD R5, R9, R23, R20 ;  /* 0x0000001709057224 */ /* 0x001fc400078e0214 */
[----:B------:R-:W-:Y:S02]  /*ba50*/  IMAD R7, R7, R27, R24 ;  /* 0x0000001b07077224 */ /* 0x000fe400078e0218 */
[----:B------:R-:W-:Y:S02]  /*ba60*/  IMAD R8, R5, R19, R8 ;  /* 0x0000001305087224 */ /* 0x000fe400078e0208 */
[----:B------:R-:W-:Y:S02]  /*ba70*/  IMAD.MOV.U32 R9, RZ, RZ, 0x1 ;  /* 0x00000001ff097424 */ /* 0x000fe400078e00ff */
[----:B------:R-:W-:Y:S01]  /*ba80*/  IMAD.MOV.U32 R10, RZ, RZ, R16 ;  /* 0x000000ffff0a7224 */ /* 0x000fe200078e0010 */
[----:B------:R-:W-:Y:S02]  /*ba90*/  SEL R15, R8, R7, !P3 ;  /* 0x00000007080f7207 */ /* 0x000fe40005800000 */
[----:B------:R-:W-:Y:S02]  /*baa0*/  PRMT R5, R9, 0x7610, R5 ;  /* 0x0000761009057816 */ /* 0x000fe40000000005 */
[----:B------:R-:W-:-:S07]  /*bab0*/  SEL R7, R7, R8, !P3 ;  /* 0x0000000807077207 */ /* 0x000fce0005800000 */
.L_x_278:
[----:B------:R-:W-:-:S08]  /*bac0*/  NOP ;  /* 0x0000000000007918 */ /* 0x000fd00000000000 */
[----:B------:R-:W0:-:S00]  /*bad0*/  USETMAXREG.DEALLOC.CTAPOOL 0x28 ;  /* 0x00000028000079c8 */ /* 0x000e0000080e0500 */
[----:B0-----:R-:W-:-:S13]  /*bae0*/  ISETP.NE.AND P0, PT, R6, RZ, PT ;  /* 0x000000ff0600720c */ /* 0x001fda0003f05270 */
[----:B------:R-:W-:Y:S05]  /*baf0*/  @P0 EXIT ;  /* 0x000000000000094d */ /* 0x000fea0003800000 */
[----:B------:R-:W-:Y:S01]  /*bb00*/  LOP3.LUT P0, RZ, R5, 0xff, RZ, 0xc0, !PT ;  /* 0x000000ff05ff7812 */ /* 0x000fe2000780c0ff */
[----:B------:R-:W-:Y:S02]  /*bb10*/  IMAD.MOV.U32 R12, RZ, RZ, 0x1 ;  /* 0x00000001ff0c7424 */ /* 0x000fe400078e00ff */
[----:B------:R-:W-:-:S10]  /*bb20*/  IMAD.MOV.U32 R5, RZ, RZ, RZ ;  /* 0x000000ffff057224 */ /* 0x000fd400078e00ff */
[----:B------:R-:W-:Y:S05]  /*bb30*/  @!P0 BRA `(.L_x_281) ;  /* 0x0000000c00848947 */ /* 0x000fea0003800000 */
[----:B------:R-:W0:Y:S01]  /*bb40*/  LDC R5, c[0x0][0x28c] ;  /* 0x0000a300ff057b82 */ /* 0x000e220000000800 */
[----:B------:R-:W-:Y:S01]  /*bb50*/  ULDC UR5, c[0x0][0x758] ;  /* 0x0001d60000057ab9 */ /* 0x000fe20000000800 */
[----:B------:R-:W-:Y:S01]  /*bb60*/  UMOV UR7, 0xffffffff ;  /* 0xffffffff00077882 */ /* 0x000fe20000000000 */
[----:B------:R-:W-:Y:S01]  /*bb70*/  ULDC UR6, c[0x0][0xc] ;  /* 0x0000030000067ab9 */ /* 0x000fe20000000800 */
[----:B------:R-:W-:Y:S01]  /*bb80*/  USHF.L.U32 UR9, UR7, UR5, URZ ;  /* 0x0000000507097299 */ /* 0x000fe2000800063f */
[C---:B------:R-:W-:Y:S01]  /*bb90*/  LOP3.LUT P4, RZ, R0.reuse, 0x7f, RZ, 0xc0, !PT ;  /* 0x0000007f00ff7812 */ /* 0x040fe2000788c0ff */
[----:B------:R-:W-:Y:S01]  /*bba0*/  UMOV UR8, 0x1 ;  /* 0x0000000100087882 */ /* 0x000fe20000000000 */
[----:B------:R-:W-:Y:S01]  /*bbb0*/  ULDC UR7, c[0x0][0x10] ;  /* 0x0000040000077ab9 */ /* 0x000fe20000000800 */
[----:B------:R-:W-:Y:S01]  /*bbc0*/  LOP3.LUT P0, RZ, R0, 0x1f, RZ, 0xc0, !PT ;  /* 0x0000001f00ff7812 */ /* 0x000fe2000780c0ff */
[----:B------:R-:W-:Y:S01]  /*bbd0*/  UIMAD.WIDE.U32 UR6, UR6, UR7, URZ ;  /* 0x00000007060672a5 */ /* 0x000fe2000f8e003f */
[----:B------:R-:W-:Y:S01]  /*bbe0*/  BSSY B0, `(.L_x_281) ;  /* 0x00000d6000007945 */ /* 0x000fe20003800000 */
[----:B------:R-:W-:Y:S01]  /*bbf0*/  USHF.L.U32 UR5, UR8, UR5, URZ ;  /* 0x0000000508057299 */ /* 0x000fe2000800063f */
[----:B------:R-:W-:Y:S01]  /*bc00*/  IMAD.MOV.U32 R14, RZ, RZ, 0x1 ;  /* 0x00000001ff0e7424 */ /* 0x000fe200078e00ff */
[----:B------:R-:W-:Y:S01]  /*bc10*/  LOP3.LUT R17, R4, 0x2, RZ, 0xfc, !PT ;  /* 0x0000000204117812 */ /* 0x000fe200078efcff */
[----:B------:R-:W-:Y:S01]  /*bc20*/  ULDC UR8, c[0x0][0x14] ;  /* 0x0000050000087ab9 */ /* 0x000fe20000000800 */
[----:B------:R-:W-:Y:S01]  /*bc30*/  PLOP3.LUT P0, PT, P0, P4, PT, 0x8a, 0x0 ;  /* 0x000000000000781c */ /* 0x000fe20000709172 */
[----:B------:R-:W-:Y:S01]  /*bc40*/  UIMAD.WIDE.U32 UR40, UR6, UR8, URZ ;  /* 0x00000008062872a5 */ /* 0x000fe2000f8e003f */
[----:B------:R-:W-:Y:S01]  /*bc50*/  IMAD.MOV.U32 R12, RZ, RZ, 0x1 ;  /* 0x00000001ff0c7424 */ /* 0x000fe200078e00ff */
[----:B------:R-:W-:Y:S01]  /*bc60*/  UIMAD UR7, UR7, UR8, URZ ;  /* 0x00000008070772a4 */ /* 0x000fe2000f8e023f */
[----:B------:R-:W-:Y:S01]  /*bc70*/  ULDC UR4, c[0x0][0x700] ;  /* 0x0001c00000047ab9 */ /* 0x000fe20000000800 */
[----:B------:R-:W-:-:S02]  /*bc80*/  ULOP3.LUT UR6, URZ, UR9, URZ, 0x33, !UPT ;  /* 0x000000093f067292 */ /* 0x000fc4000f8e333f */
[----:B------:R-:W-:Y:S01]  /*bc90*/  UIADD3 UR4, UR4, -0x1, URZ ;  /* 0xffffffff04047890 */ /* 0x000fe2000fffe03f */
[----:B0-----:R-:W-:Y:S01]  /*bca0*/  VIADD R5, R5, 0x7f ;  /* 0x0000007f05057836 */ /* 0x001fe20000000000 */
[----:B------:R-:W-:Y:S01]  /*bcb0*/  UIADD3 UR7, UR41, UR7, URZ ;  /* 0x0000000729077290 */ /* 0x000fe2000fffe03f */
[----:B------:R-:W-:-:S03]  /*bcc0*/  ULDC.64 UR42, c[0x0][0x198] ;  /* 0x00006600002a7ab9 */ /* 0x000fc60000000a00 */
[----:B------:R-:W-:-:S04]  /*bcd0*/  SHF.R.S32.HI R6, RZ, 0x1f, R5 ;  /* 0x0000001fff067819 */ /* 0x000fc80000011405 */
[----:B------:R-:W-:Y:S01]  /*bce0*/  LEA.HI R6, R6, R5, RZ, 0x7 ;  /* 0x0000000506067211 */ /* 0x000fe200078f38ff */
[----:B------:R-:W-:-:S03]  /*bcf0*/  IMAD.MOV.U32 R5, RZ, RZ, RZ ;  /* 0x000000ffff057224 */ /* 0x000fc600078e00ff */
[----:B------:R-:W-:-:S05]  /*bd00*/  SHF.R.S32.HI R16, RZ, 0x7, R6 ;  /* 0x00000007ff107819 */ /* 0x000fca0000011406 */
[----:B------:R-:W-:-:S07]  /*bd10*/  VIADD R13, R16, 0x1 ;  /* 0x00000001100d7836 */ /* 0x000fce0000000000 */
.L_x_293:
[----:B------:R-:W-:-:S03]  /*bd20*/  UMOV UR8, 0xffffffff ;  /* 0xffffffff00087882 */ /* 0x000fc60000000000 */
[----:B------:R-:W-:Y:S05]  /*bd30*/  BRA.DIV UR8, `(.L_x_282) ;  /* 0x0000000e08947947 */ /* 0x000fea000b800000 */
[----:B------:R-:W-:-:S13]  /*bd40*/  ELECT P1, URZ, PT ;  /* 0x00000000003f782f */ /* 0x000fda0003820000 */
.L_x_302:
[----:B------:R-:W0:Y:S01]  /*bd50*/  LDC R0, c[0x0][0x28c] ;  /* 0x0000a300ff007b82 */ /* 0x000e220000000800 */
[----:B------:R-:W-:Y:S01]  /*bd60*/  BSSY B1, `(.L_x_283) ;  /* 0x000004c000017945 */ /* 0x000fe20003800000 */
[----:B0-----:R-:W-:-:S13]  /*bd70*/  ISETP.LT.OR P1, PT, R0, 0x1, !P1 ;  /* 0x000000010000780c */ /* 0x001fda0004f21670 */
[----:B------:R-:W-:Y:S05]  /*bd80*/  @P1 BRA `(.L_x_284) ;  /* 0x0000000400241947 */ /* 0x000fea0003800000 */
[C---:B------:R-:W-:Y:S02]  /*bd90*/  IMAD.SHL.U32 R23, R7.reuse, 0x100, RZ ;  /* 0x0000010007177824 */ /* 0x040fe400078e00ff */
[----:B------:R-:W-:Y:S02]  /*bda0*/  IMAD.SHL.U32 R11, R7, 0x80, RZ ;  /* 0x00000080070b7824 */ /* 0x000fe400078e00ff */
[----:B------:R-:W-:Y:S02]  /*bdb0*/  IMAD.SHL.U32 R15, R15, 0x100, RZ ;  /* 0x000001000f0f7824 */ /* 0x000fe400078e00ff */
[----:B------:R-:W-:Y:S02]  /*bdc0*/  IMAD.MOV.U32 R20, RZ, RZ, RZ ;  /* 0x000000ffff147224 */ /* 0x000fe400078e00ff */
[----:B------:R-:W-:Y:S02]  /*bdd0*/  IMAD.MOV.U32 R21, RZ, RZ, 0x40 ;  /* 0x00000040ff157424 */ /* 0x000fe400078e00ff */
[----:B------:R-:W-:-:S02]  /*bde0*/  IMAD.MOV.U32 R0, RZ, RZ, R13 ;  /* 0x000000ffff007224 */ /* 0x000fc400078e000d */
[----:B------:R-:W-:Y:S02]  /*bdf0*/  IMAD.MOV.U32 R6, RZ, RZ, R12 ;  /* 0x000000ffff067224 */ /* 0x000fe400078e000c */
[----:B------:R-:W-:Y:S02]  /*be00*/  IMAD.MOV.U32 R7, RZ, RZ, R5 ;  /* 0x000000ffff077224 */ /* 0x000fe400078e0005 */
[----:B------:R-:W-:-:S07]  /*be10*/  IMAD.MOV.U32 R22, RZ, RZ, RZ ;  /* 0x000000ffff167224 */ /* 0x000fce00078e00ff */
.L_x_288:
[----:B------:R-:W0:Y:S01]  /*be20*/  S2R R9, SR_CgaCtaId ;  /* 0x0000000000097919 */ /* 0x000e220000008800 */
[----:B------:R-:W-:-:S04]  /*be30*/  MOV R8, 0x400 ;  /* 0x0000040000087802 */ /* 0x000fc80000000f00 */
[----:B0-----:R-:W-:Y:S02]  /*be40*/  LEA R18, R9, R8, 0x18 ;  /* 0x0000000809127211 */ /* 0x001fe400078ec0ff */
[----:B------:R-:W-:Y:S01]  /*be50*/  SHF.L.U32 R8, R6, 0x1f, RZ ;  /* 0x0000001f06087819 */ /* 0x000fe200000006ff */
[----:B------:R-:W0:Y:S02]  /*be60*/  @!P4 LDC R9, c[0x0][0x640] ;  /* 0x00019000ff09cb82 */ /* 0x000e240000000800 */
[----:B------:R-:W-:-:S04]  /*be70*/  IMAD R19, R7, 0x8, R18 ;  /* 0x0000000807137824 */ /* 0x000fc800078e0212 */
[----:B------:R-:W1:Y:S02]  /*be80*/  SYNCS.PHASECHK.TRANS64.TRYWAIT P1, [R19+URZ+0x10], R8 ;  /* 0x00001008130075a7 */ /* 0x000e64000802017f */
[----:B-1----:R-:W-:Y:S05]  /*be90*/  @!P1 BRA `(.L_x_285) ;  /* 0x0000000c005c9947 */ /* 0x002fea0003800000 */
.L_x_303:
[----:B-1----:R-:W-:Y:S01]  /*bea0*/  PRMT R8, R17, 0x9910, RZ ;  /* 0x0000991011087816 */ /* 0x002fe200000000ff */
[----:B0-----:R0:W-:Y:S03]  /*beb0*/  @!P4 SYNCS.ARRIVE.TRANS64 RZ, [R19+URZ], R9 ;  /* 0x0000000913ffc9a7 */ /* 0x0011e6000800003f */
[----:B------:R-:W-:-:S13]  /*bec0*/  ISETP.NE.AND P1, PT, R8, 0x2, PT ;  /* 0x000000020800780c */ /* 0x000fda0003f25270 */
[----:B0-----:R-:W-:Y:S05]  /*bed0*/  @P1 BRA `(.L_x_286) ;  /* 0x0000000000041947 */ /* 0x001fea0003800000 */
[----:B------:R-:W-:Y:S01]  /*bee0*/  BPT.TRAP 0x1 ;  /* 0x000000040000795c */ /* 0x000fe20000300000 */
.L_x_286:
[----:B------:R-:W-:Y:S05]  /*bef0*/  @P0 BRA `(.L_x_287) ;  /* 0x0000000000040947 */ /* 0x000fea0003800000 */
[----:B------:R-:W-:Y:S01]  /*bf00*/  BPT.TRAP 0x1 ;  /* 0x000000040000795c */ /* 0x000fe20000300000 */
.L_x_287:
[--C-:B------:R-:W-:Y:S01]  /*bf10*/  IMAD R8, R7, 0x4000, R18.reuse ;  /* 0x0000400007087824 */ /* 0x100fe200078e0212 */
[----:B------:R-:W-:Y:S01]  /*bf20*/  R2UR UR10, R21 ;  /* 0x00000000150a72ca */ /* 0x000fe200000e0000 */
[----:B------:R-:W-:Y:S01]  /*bf30*/  VIADD R0, R0, 0xffffffff ;  /* 0xffffffff00007836 */ /* 0x000fe20000000000 */
[----:B------:R-:W-:Y:S01]  /*bf40*/  R2UR UR33, R19 ;  /* 0x00000000132172ca */ /* 0x000fe200000e0000 */
[----:B------:R-:W-:Y:S01]  /*bf50*/  UIADD3 UR14, UP0, UR42, 0xf0, URZ ;  /* 0x000000f02a0e7890 */ /* 0x000fe2000ff1e03f */
[----:B------:R-:W-:Y:S01]  /*bf60*/  R2UR UR32, R8 ;  /* 0x00000000082072ca */ /* 0x000fe200000e0000 */
[C-C-:B------:R-:W-:Y:S01]  /*bf70*/  IMAD R8, R7.reuse, 0x800, R18.reuse ;  /* 0x0000080007087824 */ /* 0x140fe200078e0212 */
[----:B------:R-:W-:Y:S01]  /*bf80*/  R2UR UR36, R10 ;  /* 0x000000000a2472ca */ /* 0x000fe200000e0000 */
[----:B------:R-:W-:Y:S01]  /*bf90*/  IMAD R18, R7, 0x10000, R18 ;  /* 0x0001000007127824 */ /* 0x000fe200078e0212 */
[----:B------:R-:W-:Y:S01]  /*bfa0*/  R2UR UR34, R20 ;  /* 0x00000000142272ca */ /* 0x000fe200000e0000 */
[----:B------:R-:W-:Y:S01]  /*bfb0*/  UIADD3 UR22, UP1, UR42, 0x1f0, URZ ;  /* 0x000001f02a167890 */ /* 0x000fe2000ff3e03f */
[----:B------:R-:W-:Y:S01]  /*bfc0*/  R2UR UR24, R8 ;  /* 0x00000000081872ca */ /* 0x000fe200000e0000 */
[----:B------:R-:W-:Y:S01]  /*bfd0*/  UIADD3 UR30, UP2, UR42, 0x2f0, URZ ;  /* 0x000002f02a1e7890 */ /* 0x000fe2000ff5e03f */
[----:B------:R-:W-:Y:S01]  /*bfe0*/  R2UR UR8, R18 ;  /* 0x00000000120872ca */ /* 0x000fe200000e0000 */
[----:B------:R-:W-:Y:S01]  /*bff0*/  UIADD3.X UR15, URZ, UR43, URZ, UP0, !UPT ;  /* 0x0000002b3f0f7290 */ /* 0x000fe200087fe43f */
[----:B------:R-:W-:Y:S01]  /*c000*/  R2UR UR35, R11 ;  /* 0x000000000b2372ca */ /* 0x000fe200000e0000 */
[----:B------:R-:W-:Y:S01]  /*c010*/  UIADD3.X UR23, URZ, UR43, URZ, UP1, !UPT ;  /* 0x0000002b3f177290 */ /* 0x000fe20008ffe43f */
[----:B------:R-:W-:Y:S01]  /*c020*/  R2UR UR26, R23 ;  /* 0x00000000171a72ca */ /* 0x000fe200000e0000 */
[----:B------:R-:W-:Y:S01]  /*c030*/  UIADD3 UR32, UR32, 0x100, URZ ;  /* 0x0000010020207890 */ /* 0x000fe2000fffe03f */
[----:B------:R-:W-:Y:S01]  /*c040*/  R2UR UR27, R22 ;  /* 0x00000000161b72ca */ /* 0x000fe200000e0000 */
[----:B------:R-:W-:Y:S01]  /*c050*/  UIADD3 UR18, UR10, -0x40, URZ ;  /* 0xffffffc00a127890 */ /* 0x000fe2000fffe03f */
[----:B------:R-:W-:Y:S01]  /*c060*/  R2UR UR19, R15 ;  /* 0x000000000f1372ca */ /* 0x000fe200000e0000 */
[----:B------:R-:W-:Y:S01]  /*c070*/  UIADD3.X UR31, URZ, UR43, URZ, UP2, !UPT ;  /* 0x0000002b3f1f7290 */ /* 0x000fe200097fe43f */
[----:B------:R-:W-:Y:S01]  /*c080*/  ISETP.GT.AND P2, PT, R0, 0x1, PT ;  /* 0x000000010000780c */ /* 0x000fe20003f44270 */
[----:B------:R-:W-:Y:S01]  /*c090*/  UIADD3 UR24, UR24, 0x28100, URZ ;  /* 0x0002810018187890 */ /* 0x000fe2000fffe03f */
[----:B------:R-:W-:Y:S01]  /*c0a0*/  VIADD R7, R7, 0x1 ;  /* 0x0000000107077836 */ /* 0x000fe20000000000 */
[----:B------:R-:W-:Y:S01]  /*c0b0*/  UIADD3 UR16, UR8, 0x8100, URZ ;  /* 0x0000810008107890 */ /* 0x000fe2000fffe03f */
[----:B------:R-:W-:Y:S01]  /*c0c0*/  VIADD R22, R22, 0x1 ;  /* 0x0000000116167836 */ /* 0x000fe20000000000 */
[----:B------:R-:W-:Y:S01]  /*c0d0*/  UIADD3 UR8, UR8, 0x10100, URZ ;  /* 0x0001010008087890 */ /* 0x000fe2000fffe03f */
[----:B------:R-:W-:Y:S01]  /*c0e0*/  VIADD R21, R21, 0x80 ;  /* 0x0000008015157836 */ /* 0x000fe20000000000 */
[----:B------:R-:W-:Y:S01]  /*c0f0*/  UMOV UR38, 0x0 ;  /* 0x0000000000267882 */ /* 0x000fe20000000000 */
[----:B------:R-:W-:Y:S01]  /*c100*/  UMOV UR39, 0x10000000 ;  /* 0x1000000000277882 */ /* 0x000fe20000000000 */
[C---:B------:R-:W-:Y:S01]  /*c110*/  ISETP.NE.AND P1, PT, R7.reuse, 0x2, PT ;  /* 0x000000020700780c */ /* 0x040fe20003f25270 */
[----:B------:R-:W-:Y:S01]  /*c120*/  UMOV UR25, UR33 ;  /* 0x0000002100197c82 */ /* 0x000fe20008000000 */
[----:B------:R-:W-:Y:S01]  /*c130*/  UMOV UR28, UR36 ;  /* 0x00000024001c7c82 */ /* 0x000fe20008000000 */
[----:B------:R0:W-:Y:S01]  /*c140*/  UTMALDG.3D [UR32], [UR14], desc[UR38] ;  /* 0x000026200e0075b4 */ /* 0x0001e20008011000 */
[----:B------:R-:W-:Y:S01]  /*c150*/  UMOV UR17, UR33 ;  /* 0x0000002100117c82 */ /* 0x000fe20008000000 */
[----:B------:R-:W-:Y:S01]  /*c160*/  UMOV UR20, UR36 ;  /* 0x0000002400147c82 */ /* 0x000fe20008000000 */
[----:B------:R-:W-:Y:S01]  /*c170*/  UMOV UR9, UR33 ;  /* 0x0000002100097c82 */ /* 0x000fe20008000000 */
[----:B------:R-:W-:Y:S01]  /*c180*/  UMOV UR11, UR19 ;  /* 0x00000013000b7c82 */ /* 0x000fe20008000000 */
[----:B------:R-:W-:Y:S01]  /*c190*/  UMOV UR12, UR36 ;  /* 0x00000024000c7c82 */ /* 0x000fe20008000000 */
[----:B------:R-:W-:Y:S01]  /*c1a0*/  SEL R9, RZ, 0x1, P1 ;  /* 0x00000001ff097807 */ /* 0x000fe20000800000 */
[----:B------:R-:W-:Y:S01]  /*c1b0*/  VIADD R20, R20, 0x40 ;  /* 0x0000004014147836 */ /* 0x000fe20000000000 */
[----:B------:R0:W-:Y:S01]  /*c1c0*/  UTMALDG.3D [UR24], [UR22], desc[UR38] ;  /* 0x00002618160075b4 */ /* 0x0001e20008011000 */
[----:B------:R-:W-:-:S02]  /*c1d0*/  SEL R7, R7, RZ, P1 ;  /* 0x000000ff07077207 */ /* 0x000fc40000800000 */
[----:B------:R-:W-:Y:S01]  /*c1e0*/  LOP3.LUT R6, R6, R9, RZ, 0x3c, !PT ;  /* 0x0000000906067212 */ /* 0x000fe200078e3cff */
[----:B------:R0:W-:Y:S01]  /*c1f0*/  UTMALDG.3D [UR16], [UR30], desc[UR38] ;  /* 0x000026101e0075b4 */ /* 0x0001e20008011000 */
[----:B------:R0:W-:Y:S02]  /*c200*/  UTMALDG.3D [UR8], [UR30], desc[UR38] ;  /* 0x000026081e0075b4 */ /* 0x0001e40008011000 */
[----:B0-----:R-:W-:Y:S05]  /*c210*/  @P2 BRA `(.L_x_288) ;  /* 0xfffffffc00002947 */ /* 0x001fea000383ffff */
.L_x_284:
[----:B------:R-:W-:Y:S05]  /*c220*/  BSYNC B1 ;  /* 0x0000000000017941 */ /* 0x000fea0003800000 */
.L_x_283:
[----:B------:R-:W-:Y:S01]  /*c230*/  LOP3.LUT P2, RZ, R14, 0xff, RZ, 0xc0, !PT ;  /* 0x000000ff0eff7812 */ /* 0x000fe2000784c0ff */
[----:B------:R-:W-:Y:S01]  /*c240*/  IMAD.IADD R5, R16, 0x1, R5 ;  /* 0x0000000110057824 */ /* 0x000fe200078e0205 */
[----:B------:R-:W-:Y:S01]  /*c250*/  IADD3 R2, P5, R2, UR40, RZ ;  /* 0x0000002802027c10 */ /* 0x000fe2000ffbe0ff */
[----:B------:R-:W-:Y:S01]  /*c260*/  ULDC.64 UR8, c[0x0][0x750] ;  /* 0x0001d40000087ab9 */ /* 0x000fe20000000a00 */
[----:B------:R-:W-:Y:S01]  /*c270*/  BSSY B1, `(.L_x_289) ;  /* 0x000006a000017945 */ /* 0x000fe20003800000 */
[----:B------:R-:W-:Y:S01]  /*c280*/  IMAD.MOV.U32 R15, RZ, RZ, -0x1 ;  /* 0xffffffffff0f7424 */ /* 0x000fe200078e00ff */
[----:B------:R-:W-:Y:S01]  /*c290*/  ISETP.GT.U32.AND P1, PT, R5, 0x1, PT ;  /* 0x000000010500780c */ /* 0x000fe20003f24070 */
[----:B------:R-:W-:Y:S01]  /*c2a0*/  IMAD.MOV.U32 R10, RZ, RZ, -0x1 ;  /* 0xffffffffff0a7424 */ /* 0x000fe200078e00ff */
[----:B------:R-:W-:Y:S02]  /*c2b0*/  SHF.R.U32.HI R0, RZ, 0x1, R5 ;  /* 0x00000001ff007819 */ /* 0x000fe40000011605 */
[----:B------:R-:W-:-:S02]  /*c2c0*/  ISETP.LT.U32.AND P1, PT, R16, 0x2, P1 ;  /* 0x000000021000780c */ /* 0x000fc40000f21070 */
[----:B------:R-:W-:Y:S01]  /*c2d0*/  IADD3.X R3, R3, UR7, RZ, P5, !PT ;  /* 0x0000000703037c10 */ /* 0x000fe2000affe4ff */
[----:B------:R-:W0:Y:S01]  /*c2e0*/  @P2 S2R R7, SR_CgaCtaId ;  /* 0x0000000000072919 */ /* 0x000e220000008800 */
[----:B------:R-:W-:Y:S02]  /*c2f0*/  @P2 MOV R6, 0x400 ;  /* 0x0000040000062802 */ /* 0x000fe40000000f00 */
[----:B------:R-:W-:Y:S02]  /*c300*/  ISETP.GE.U32.AND P5, PT, R2, UR8, PT ;  /* 0x0000000802007c0c */ /* 0x000fe4000bfa6070 */
[----:B------:R-:W-:Y:S02]  /*c310*/  LOP3.LUT R0, R0, 0x1, RZ, 0xc0, !PT ;  /* 0x0000000100007812 */ /* 0x000fe400078ec0ff */
[----:B------:R-:W-:Y:S02]  /*c320*/  LOP3.LUT R5, R5, 0x1, RZ, 0xc0, !PT ;  /* 0x0000000105057812 */ /* 0x000fe400078ec0ff */
[----:B------:R-:W-:-:S02]  /*c330*/  PRMT R14, RZ, 0x7610, R14 ;  /* 0x00007610ff0e7816 */ /* 0x000fc4000000000e */
[----:B0-----:R-:W-:Y:S02]  /*c340*/  @P2 LEA R6, R7, R6, 0x18 ;  /* 0x0000000607062211 */ /* 0x001fe400078ec0ff */
[----:B------:R-:W-:Y:S02]  /*c350*/  SEL R7, RZ, 0x1, !P1 ;  /* 0x00000001ff077807 */ /* 0x000fe40004800000 */
[----:B------:R-:W-:Y:S01]  /*c360*/  ISETP.GE.U32.AND.EX P1, PT, R3, UR9, PT, P5 ;  /* 0x0000000903007c0c */ /* 0x000fe2000bf26150 */
[----:B------:R0:W-:Y:S01]  /*c370*/  @P2 SYNCS.ARRIVE.TRANS64.A1T0 RZ, [R6+URZ+0x38], RZ ;  /* 0x000038ff06ff29a7 */ /* 0x0001e2000810003f */
[----:B------:R-:W-:-:S04]  /*c380*/  ISETP.NE.U32.AND P2, PT, R0, 0x1, PT ;  /* 0x000000010000780c */ /* 0x000fc80003f45070 */
[----:B------:R-:W-:-:S04]  /*c390*/  ISETP.GT.U32.AND P2, PT, R16, 0x1, !P2 ;  /* 0x000000011000780c */ /* 0x000fc80005744070 */
[----:B------:R-:W-:-:S04]  /*c3a0*/  SEL R0, RZ, 0x1, !P2 ;  /* 0x00000001ff007807 */ /* 0x000fc80005000000 */
[----:B------:R-:W-:Y:S01]  /*c3b0*/  LOP3.LUT R12, R0, R12, R7, 0x96, !PT ;  /* 0x0000000c000c7212 */ /* 0x000fe200078e9607 */
[----:B------:R-:W-:Y:S01]  /*c3c0*/  IMAD.MOV.U32 R7, RZ, RZ, -0x1 ;  /* 0xffffffffff077424 */ /* 0x000fe200078e00ff */
[----:B------:R-:W-:Y:S01]  /*c3d0*/  PRMT R0, RZ, 0x7610, R0 ;  /* 0x00007610ff007816 */ /* 0x000fe20000000000 */
[----:B0-----:R-:W-:Y:S06]  /*c3e0*/  @P1 BRA `(.L_x_290) ;  /* 0x0000000400481947 */ /* 0x001fec0003800000 */
[----:B------:R-:W-:Y:S01]  /*c3f0*/  ULDC.64 UR8, c[0x0][0x728] ;  /* 0x0001ca0000087ab9 */ /* 0x000fe20000000a00 */
[----:B------:R-:W0:Y:S01]  /*c400*/  S2R R15, SR_CTAID.X ;  /* 0x00000000000f7919 */ /* 0x000e220000002500 */
[----:B------:R-:W-:Y:S01]  /*c410*/  ISETP.NE.U32.AND P1, PT, RZ, UR8, PT ;  /* 0x00000008ff007c0c */ /* 0x000fe2000bf25070 */
[----:B------:R-:W-:Y:S01]  /*c420*/  ULDC UR11, c[0x0][0x730] ;  /* 0x0001cc00000b7ab9 */ /* 0x000fe20000000800 */
[----:B------:R-:W-:Y:S01]  /*c430*/  IMAD.MOV.U32 R6, RZ, RZ, R2 ;  /* 0x000000ffff067224 */ /* 0x000fe200078e0002 */
[----:B------:R-:W1:Y:S01]  /*c440*/  S2R R0, SR_CTAID.Y ;  /* 0x0000000000007919 */ /* 0x000e620000002600 */
[----:B------:R-:W-:Y:S01]  /*c450*/  ISETP.NE.AND.EX P1, PT, RZ, UR9, PT, P1 ;  /* 0x00000009ff007c0c */ /* 0x000fe2000bf25310 */
[----:B------:R-:W-:-:S12]  /*c460*/  IMAD.MOV.U32 R7, RZ, RZ, R3 ;  /* 0x000000ffff077224 */ /* 0x000fd800078e0003 */
[----:B------:R-:W-:Y:S05]  /*c470*/  @!P1 BRA `(.L_x_291) ;  /* 0x0000000000289947 */ /* 0x000fea0003800000 */
[----:B------:R-:W-:Y:S02]  /*c480*/  ULDC UR10, c[0x0][0x734] ;  /* 0x0001cd00000a7ab9 */ /* 0x000fe40000000800 */
[----:B------:R-:W-:-:S05]  /*c490*/  IADD3 R11, P1, R2, UR10, RZ ;  /* 0x0000000a020b7c10 */ /* 0x000fca000ff3e0ff */
[----:B------:R-:W-:-:S04]  /*c4a0*/  IMAD.X R19, RZ, RZ, R3, P1 ;  /* 0x000000ffff137224 */ /* 0x000fc800008e0603 */
[----:B------:R-:W-:-:S04]  /*c4b0*/  IMAD.WIDE.U32 R8, R19, UR8, RZ ;  /* 0x0000000813087c25 */ /* 0x000fc8000f8e00ff */
[----:B------:R-:W-:-:S04]  /*c4c0*/  IMAD.WIDE.U32 R8, P1, R11, UR9, R8 ;  /* 0x000000090b087c25 */ /* 0x000fc8000f820008 */
[----:B------:R-:W-:-:S04]  /*c4d0*/  IMAD.WIDE.U32 R10, R11, UR8, RZ ;  /* 0x000000080b0a7c25 */ /* 0x000fc8000f8e00ff */
[----:B------:R-:W-:Y:S01]  /*c4e0*/  IMAD.X R7, RZ, RZ, RZ, P1 ;  /* 0x000000ffff077224 */ /* 0x000fe200008e06ff */
[----:B------:R-:W-:Y:S01]  /*c4f0*/  IADD3 RZ, P1, R11, R8, RZ ;  /* 0x000000080bff7210 */ /* 0x000fe20007f3e0ff */
[----:B------:R-:W-:-:S04]  /*c500*/  IMAD.MOV.U32 R6, RZ, RZ, R9 ;  /* 0x000000ffff067224 */ /* 0x000fc800078e0009 */
[----:B------:R-:W-:-:S08]  /*c510*/  IMAD.WIDE.U32.X R6, R19, UR9, R6, P1 ;  /* 0x0000000913067c25 */ /* 0x000fd000088e0406 */
.L_x_291:
[--C-:B------:R-:W-:Y:S01]  /*c520*/  SHF.R.U64 R10, R6, UR11, R7.reuse ;  /* 0x0000000b060a7c19 */ /* 0x100fe20008001207 */
[----:B------:R-:W-:Y:S01]  /*c530*/  ULDC.64 UR8, c[0x0][0x720] ;  /* 0x0001c80000087ab9 */ /* 0x000fe20000000a00 */
[----:B------:R-:W-:Y:S01]  /*c540*/  SHF.R.U32.HI R6, RZ, UR11, R7 ;  /* 0x0000000bff067c19 */ /* 0x000fe20008011607 */
[----:B------:R-:W2:Y:S01]  /*c550*/  LDC R22, c[0x0][0x144] ;  /* 0x00005100ff167b82 */ /* 0x000ea20000000800 */
[----:B------:R-:W-:Y:S01]  /*c560*/  IADD3 R9, P1, RZ, -R10, RZ ;  /* 0x8000000aff097210 */ /* 0x000fe20007f3e0ff */
[----:B------:R-:W-:Y:S01]  /*c570*/  ULDC.64 UR12, c[0x0][0x740] ;  /* 0x0001d000000c7ab9 */ /* 0x000fe20000000a00 */
[----:B0-----:R-:W-:Y:S01]  /*c580*/  I2FP.F32.U32 R11, R15 ;  /* 0x0000000f000b7245 */ /* 0x001fe20000201000 */
[----:B------:R-:W-:Y:S02]  /*c590*/  ULDC UR10, c[0x0][0x708] ;  /* 0x0001c200000a7ab9 */ /* 0x000fe40000000800 */
[----:B------:R-:W-:Y:S01]  /*c5a0*/  IMAD.X R6, RZ, RZ, ~R6, P1 ;  /* 0x000000ffff067224 */ /* 0x000fe200008e0e06 */
[----:B------:R-:W-:Y:S01]  /*c5b0*/  ISETP.NE.U32.AND P1, PT, RZ, UR12, PT ;  /* 0x0000000cff007c0c */ /* 0x000fe2000bf25070 */
[----:B------:R-:W0:Y:S02]  /*c5c0*/  LDC R19, c[0x0][0x148] ;  /* 0x00005200ff137b82 */ /* 0x000e240000000800 */
[----:B------:R-:W-:Y:S01]  /*c5d0*/  IMAD R8, R6, UR8, RZ ;  /* 0x0000000806087c24 */ /* 0x000fe2000f8e02ff */
[----:B------:R-:W-:Y:S01]  /*c5e0*/  ISETP.NE.AND.EX P1, PT, RZ, UR13, PT, P1 ;  /* 0x0000000dff007c0c */ /* 0x000fe2000bf25310 */
[----:B------:R-:W-:Y:S01]  /*c5f0*/  IMAD.WIDE.U32 R6, R9, UR8, R2 ;  /* 0x0000000809067c25 */ /* 0x000fe2000f8e0002 */
[----:B------:R-:W-:-:S03]  /*c600*/  ULDC UR8, c[0x0][0x150] ;  /* 0x0000540000087ab9 */ /* 0x000fc60000000800 */
[----:B------:R-:W-:Y:S02]  /*c610*/  IMAD R9, R9, UR9, R8 ;  /* 0x0000000909097c24 */ /* 0x000fe4000f8e0208 */
[----:B------:R-:W-:Y:S01]  /*c620*/  FMUL R8, R11, UR8 ;  /* 0x000000080b087c20 */ /* 0x000fe20008400000 */
[----:B------:R-:W-:Y:S01]  /*c630*/  ULDC UR8, c[0x0][0x718] ;  /* 0x0001c60000087ab9 */ /* 0x000fe20000000800 */
[----:B------:R-:W-:Y:S01]  /*c640*/  ULDC UR9, c[0x0][0x154] ;  /* 0x0000550000097ab9 */ /* 0x000fe20000000800 */
[----:B------:R-:W-:-:S03]  /*c650*/  IMAD.IADD R7, R7, 0x1, R9 ;  /* 0x0000000107077824 */ /* 0x000fc600078e0209 */
[----:B------:R-:W3:Y:S02]  /*c660*/  F2I.U32.TRUNC.NTZ R8, R8 ;  /* 0x0000000800087305 */ /* 0x000ee4000020f000 */
[----:B------:R-:W-:Y:S02]  /*c670*/  SHF.R.U64 R11, R6, UR8, R7 ;  /* 0x00000008060b7c19 */ /* 0x000fe40008001207 */
[----:B-1----:R-:W-:-:S05]  /*c680*/  I2FP.F32.U32 R6, R0 ;  /* 0x0000000000067245 */ /* 0x002fca0000201000 */
[----:B------:R-:W-:Y:S01]  /*c690*/  FMUL R21, R6, UR9 ;  /* 0x0000000906157c20 */ /* 0x000fe20008400000 */
[----:B------:R-:W-:Y:S01]  /*c6a0*/  SHF.R.U32.HI R6, RZ, UR8, R7 ;  /* 0x00000008ff067c19 */ /* 0x000fe20008011607 */
[----:B------:R-:W-:-:S03]  /*c6b0*/  ULDC UR8, c[0x0][0x758] ;  /* 0x0001d60000087ab9 */ /* 0x000fc60000000800 */
[--C-:B------:R-:W-:Y:S01]  /*c6c0*/  SHF.R.U64 R20, R11, UR10, R6.reuse ;  /* 0x0000000a0b147c19 */ /* 0x100fe20008001206 */
[----:B------:R-:W1:Y:S01]  /*c6d0*/  F2I.U32.TRUNC.NTZ R21, R21 ;  /* 0x0000001500157305 */ /* 0x000e62000020f000 */
[----:B------:R-:W-:Y:S01]  /*c6e0*/  SHF.R.U32.HI R7, RZ, UR10, R6 ;  /* 0x0000000aff077c19 */ /* 0x000fe20008011606 */
[----:B---3--:R-:W-:-:S03]  /*c6f0*/  IMAD.MOV R8, RZ, RZ, -R8 ;  /* 0x000000ffff087224 */ /* 0x008fc600078e0a08 */
[----:B------:R-:W-:Y:S01]  /*c700*/  SHF.R.U64 R18, R20, UR8, R7 ;  /* 0x0000000814127c19 */ /* 0x000fe20008001207 */
[----:B--2---:R-:W-:Y:S01]  /*c710*/  IMAD R15, R22, R8, R15 ;  /* 0x00000008160f7224 */ /* 0x004fe200078e020f */
[----:B------:R-:W-:-:S03]  /*c720*/  SHF.R.U32.HI R23, RZ, UR8, R7 ;  /* 0x00000008ff177c19 */ /* 0x000fc60008011607 */
[----:B------:R-:W-:Y:S02]  /*c730*/  IMAD.MOV.U32 R6, RZ, RZ, R18 ;  /* 0x000000ffff067224 */ /* 0x000fe400078e0012 */
[----:B------:R-:W-:Y:S01]  /*c740*/  IMAD.MOV.U32 R7, RZ, RZ, R23 ;  /* 0x000000ffff077224 */ /* 0x000fe200078e0017 */
[----:B-1----:R-:W-:Y:S06]  /*c750*/  @!P1 BRA `(.L_x_292) ;  /* 0x0000000000289947 */ /* 0x002fec0003800000 */
[----:B------:R-:W-:Y:S02]  /*c760*/  ULDC UR8, c[0x0][0x74c] ;  /* 0x0001d30000087ab9 */ /* 0x000fe40000000800 */
[----:B------:R-:W-:-:S05]  /*c770*/  IADD3 R7, P1, R18, UR8, RZ ;  /* 0x0000000812077c10 */ /* 0x000fca000ff3e0ff */
[----:B------:R-:W-:-:S04]  /*c780*/  IMAD.X R23, RZ, RZ, R23, P1 ;  /* 0x000000ffff177224 */ /* 0x000fc800008e0617 */
[----:B------:R-:W-:-:S04]  /*c790*/  IMAD.WIDE.U32 R8, R23, UR12, RZ ;  /* 0x0000000c17087c25 */ /* 0x000fc8000f8e00ff */
[----:B------:R-:W-:-:S04]  /*c7a0*/  IMAD.WIDE.U32 R8, P1, R7, UR13, R8 ;  /* 0x0000000d07087c25 */ /* 0x000fc8000f820008 */
[----:B------:R-:W-:-:S04]  /*c7b0*/  IMAD.WIDE.U32 R6, R7, UR12, RZ ;  /* 0x0000000c07067c25 */ /* 0x000fc8000f8e00ff */
[----:B------:R-:W-:Y:S01]  /*c7c0*/  IMAD.MOV.U32 R6, RZ, RZ, R9 ;  /* 0x000000ffff067224 */ /* 0x000fe200078e0009 */
[----:B------:R-:W-:Y:S01]  /*c7d0*/  IADD3 RZ, P2, R7, R8, RZ ;  /* 0x0000000807ff7210 */ /* 0x000fe20007f5e0ff */
[----:B------:R-:W-:-:S04]  /*c7e0*/  IMAD.X R7, RZ, RZ, RZ, P1 ;  /* 0x000000ffff077224 */ /* 0x000fc800008e06ff */
[----:B------:R-:W-:-:S08]  /*c7f0*/  IMAD.WIDE.U32.X R6, R23, UR13, R6, P2 ;  /* 0x0000000d17067c25 */ /* 0x000fd000090e0406 */
.L_x_292:
[----:B------:R-:W-:Y:S01]  /*c800*/  ULDC UR8, c[0x0][0x748] ;  /* 0x0001d20000087ab9 */ /* 0x000fe20000000800 */
[----:B------:R-:W-:Y:S01]  /*c810*/  LOP3.LUT R20, R20, UR6, RZ, 0xc0, !PT ;  /* 0x0000000614147c12 */ /* 0x000fe2000f8ec0ff */
[----:B------:R-:W-:Y:S01]  /*c820*/  IMAD.MOV R21, RZ, RZ, -R21 ;  /* 0x000000ffff157224 */ /* 0x000fe200078e0a15 */
[----:B------:R-:W-:Y:S01]  /*c830*/  SHF.R.U64 R7, R6, UR8, R7 ;  /* 0x0000000806077c19 */ /* 0x000fe20008001207 */
[----:B------:R-:W-:Y:S01]  /*c840*/  ULDC UR8, c[0x0][0x738] ;  /* 0x0001ce0000087ab9 */ /* 0x000fe20000000800 */
[----:B------:R-:W-:Y:S01]  /*c850*/  LOP3.LUT R11, R11, UR4, RZ, 0xc0, !PT ;  /* 0x000000040b0b7c12 */ /* 0x000fe2000f8ec0ff */
[----:B0-----:R-:W-:Y:S01]  /*c860*/  @P3 IMAD R15, R19, R21, R0 ;  /* 0x00000015130f3224 */ /* 0x001fe200078e0200 */
[----:B------:R-:W-:Y:S01]  /*c870*/  ULDC UR9, c[0x0][0x710] ;  /* 0x0001c40000097ab9 */ /* 0x000fe20000000800 */
[----:B------:R-:W-:Y:S02]  /*c880*/  IMAD.MOV R9, RZ, RZ, -R7 ;  /* 0x000000ffff097224 */ /* 0x000fe400078e0a07 */
[----:B------:R-:W-:-:S02]  /*c890*/  IMAD R20, R7, UR5, R20 ;  /* 0x0000000507147c24 */ /* 0x000fc4000f8e0214 */
[----:B------:R-:W-:Y:S01]  /*c8a0*/  IMAD R18, R9, UR8, R18 ;  /* 0x0000000809127c24 */ /* 0x000fe2000f8e0212 */
[----:B------:R-:W-:Y:S01]  /*c8b0*/  ULDC UR8, c[0x0][0x700] ;  /* 0x0001c00000087ab9 */ /* 0x000fe20000000800 */
[----:B------:R-:W-:Y:S02]  /*c8c0*/  IMAD R7, R20, UR9, R15 ;  /* 0x0000000914077c24 */ /* 0x000fe4000f8e020f */
[----:B------:R-:W-:Y:S02]  /*c8d0*/  IMAD R18, R18, UR8, R11 ;  /* 0x0000000812127c24 */ /* 0x000fe4000f8e020b */
[----:B------:R-:W-:-:S03]  /*c8e0*/  IMAD.MOV.U32 R0, RZ, RZ, 0x1 ;  /* 0x00000001ff007424 */ /* 0x000fc600078e00ff */
[----:B------:R-:W-:Y:S02]  /*c8f0*/  SEL R15, R18, R7, !P3 ;  /* 0x00000007120f7207 */ /* 0x000fe40005800000 */
[----:B------:R-:W-:-:S07]  /*c900*/  SEL R7, R7, R18, !P3 ;  /* 0x0000001207077207 */ /* 0x000fce0005800000 */
.L_x_290:
[----:B------:R-:W-:Y:S05]  /*c910*/  BSYNC B1 ;  /* 0x0000000000017941 */ /* 0x000fea0003800000 */
.L_x_289:
[----:B------:R-:W-:-:S13]  /*c920*/  LOP3.LUT P1, RZ, R0, 0xff, RZ, 0xc0, !PT ;  /* 0x000000ff00ff7812 */ /* 0x000fda000782c0ff */
[----:B------:R-:W-:Y:S05]  /*c930*/  @P1 BRA `(.L_x_293) ;  /* 0xfffffff000f81947 */ /* 0x000fea000383ffff */
[----:B------:R-:W-:Y:S05]  /*c940*/  BSYNC B0 ;  /* 0x0000000000007941 */ /* 0x000fea0003800000 */
.L_x_281:
[----:B------:R-:W-:-:S03]  /*c950*/  UMOV UR8, 0xffffffff ;  /* 0xffffffff00087882 */ /* 0x000fc60000000000 */
[----:B------:R-:W-:Y:S05]  /*c960*/  BRA.DIV UR8, `(.L_x_294) ;  /* 0x0000000208bc7947 */ /* 0x000fea000b800000 */
[----:B------:R-:W-:-:S13]  /*c970*/  ELECT P0, URZ, PT ;  /* 0x00000000003f782f */ /* 0x000fda0003800000 */
.L_x_306:
[----:B------:R-:W-:Y:S04]  /*c980*/  BSSY B0, `(.L_x_295) ;  /* 0x0000019000007945 */ /* 0x000fe80003800000 */
[----:B------:R-:W-:Y:S05]  /*c990*/  @!P0 BRA `(.L_x_296) ;  /* 0x00000000005c8947 */ /* 0x000fea0003800000 */
[----:B------:R-:W-:-:S04]  /*c9a0*/  LOP3.LUT R4, R4, 0x2, RZ, 0xfc, !PT ;  /* 0x0000000204047812 */ /* 0x000fc800078efcff */
[----:B------:R-:W-:-:S13]  /*c9b0*/  ISETP.NE.AND P0, PT, R4, 0x3, PT ;  /* 0x000000030400780c */ /* 0x000fda0003f05270 */
[----:B------:R-:W-:Y:S05]  /*c9c0*/  @!P0 BRA `(.L_x_297) ;  /* 0x0000000000048947 */ /* 0x000fea0003800000 */
[----:B------:R-:W-:Y:S01]  /*c9d0*/  BPT.TRAP 0x1 ;  /* 0x000000040000795c */ /* 0x000fe20000300000 */
.L_x_297:
[----:B------:R-:W0:Y:S01]  /*c9e0*/  S2R R3, SR_CgaCtaId ;  /* 0x0000000000037919 */ /* 0x000e220000008800 */
[----:B------:R-:W-:Y:S02]  /*c9f0*/  MOV R0, 0x400 ;  /* 0x0000040000007802 */ /* 0x000fe40000000f00 */
[----:B------:R-:W-:Y:S02]  /*ca00*/  SHF.L.U32 R2, R12, 0x1f, RZ ;  /* 0x0000001f0c027819 */ /* 0x000fe400000006ff */
[----:B0-----:R-:W-:-:S05]  /*ca10*/  LEA R0, R3, R0, 0x18 ;  /* 0x0000000003007211 */ /* 0x001fca00078ec0ff */
[----:B------:R-:W-:-:S04]  /*ca20*/  VIADD R0, R0, 0x10 ;  /* 0x0000001000007836 */ /* 0x000fc80000000000 */
[C---:B------:R-:W-:Y:S02]  /*ca30*/  IMAD R7, R5.reuse, 0x8, R0 ;  /* 0x0000000805077824 */ /* 0x040fe400078e0200 */
[----:B------:R-:W-:Y:S02]  /*ca40*/  VIADD R5, R5, 0x1 ;  /* 0x0000000105057836 */ /* 0x000fe40000000000 */
[----:B------:R-:W0:Y:S03]  /*ca50*/  SYNCS.PHASECHK.TRANS64.TRYWAIT P0, [R7+URZ], R2 ;  /* 0x00000002070075a7 */ /* 0x000e26000800017f */
[----:B------:R-:W-:-:S04]  /*ca60*/  ISETP.NE.AND P1, PT, R5, 0x2, PT ;  /* 0x000000020500780c */ /* 0x000fc80003f25270 */
[----:B------:R-:W-:Y:S02]  /*ca70*/  SEL R3, RZ, 0x1, P1 ;  /* 0x00000001ff037807 */ /* 0x000fe40000800000 */
[----:B------:R-:W-:Y:S02]  /*ca80*/  SEL R5, R5, RZ, P1 ;  /* 0x000000ff05057207 */ /* 0x000fe40000800000 */
[----:B------:R-:W-:Y:S01]  /*ca90*/  LOP3.LUT R3, R12, R3, RZ, 0x3c, !PT ;  /* 0x000000030c037212 */ /* 0x000fe200078e3cff */
[----:B0-----:R-:W-:Y:S06]  /*caa0*/  @!P0 BRA `(.L_x_298) ;  /* 0x0000000000908947 */ /* 0x001fec0003800000 */
.L_x_307:
[----:B------:R-:W-:Y:S01]  /*cab0*/  IMAD R5, R5, 0x8, R0 ;  /* 0x0000000805057824 */ /* 0x000fe200078e0200 */
[----:B------:R-:W-:-:S07]  /*cac0*/  SHF.L.U32 R0, R3, 0x1f, RZ ;  /* 0x0000001f03007819 */ /* 0x000fce00000006ff */
.L_x_299:
[----:B-1----:R1:W2:Y:S02]  /*cad0*/  SYNCS.PHASECHK.TRANS64.TRYWAIT P0, [R5+URZ], R0 ;  /* 0x00000000050075a7 */ /* 0x0022a4000800017f */
[----:B--2---:R-:W-:Y:S05]  /*cae0*/  @!P0 NANOSLEEP.SYNCS 0x989680 ;  /* 0x009896800000895d */ /* 0x004fea0003900000 */
[----:B------:R-:W2:Y:S02]  /*caf0*/  @!P0 SYNCS.PHASECHK.TRANS64 P0, [R5+URZ], R0 ;  /* 0x00000000050085a7 */ /* 0x000ea4000800007f */
[----:B--2---:R-:W-:Y:S05]  /*cb00*/  @!P0 BRA `(.L_x_299) ;  /* 0xfffffffc00f08947 */ /* 0x004fea000383ffff */
.L_x_296:
[----:B------:R-:W-:Y:S05]  /*cb10*/  BSYNC B0 ;  /* 0x0000000000007941 */ /* 0x000fea0003800000 */
.L_x_295:
[----:B------:R-:W-:Y:S05]  /*cb20*/  EXIT ;  /* 0x000000000000794d */ /* 0x000fea0003800000 */
.L_x_17:
[----:B-1----:R-:W-:-:S04]  /*cb30*/  IMAD.U32 R13, RZ, RZ, UR8 ;  /* 0x00000008ff0d7e24 */ /* 0x002fc8000f8e00ff */
[----:B------:R1:W4:Y:S03]  /*cb40*/  SYNCS.PHASECHK.TRANS64.TRYWAIT P0, [R13+URZ], R14 ;  /* 0x0000000e0d0075a7 */ /* 0x000326000800017f */
[----:B----4-:R-:W-:Y:S05]  /*cb50*/  @!P0 NANOSLEEP.SYNCS 0x989680 ;  /* 0x009896800000895d */ /* 0x010fea0003900000 */
[----:B------:R-:W4:Y:S02]  /*cb60*/  @!P0 SYNCS.PHASECHK.TRANS64 P0, [R13+URZ], R14 ;  /* 0x0000000e0d0085a7 */ /* 0x000f24000800007f */
[----:B----4-:R-:W-:Y:S05]  /*cb70*/  @!P0 BRA `(.L_x_17) ;  /* 0xfffffffc00ec8947 */ /* 0x010fea000383ffff */
[----:B------:R-:W-:Y:S05]  /*cb80*/  BRA `(.L_x_16) ;  /* 0xffffff4800947947 */ /* 0x000fea000383ffff */
.L_x_282:
[----:B------:R-:W-:Y:S01]  /*cb90*/  BSSY B1, `(.L_x_300) ;  /* 0x0000006000017945 */ /* 0x000fe20003800000 */
[----:B------:R-:W-:-:S07]  /*cba0*/  IMAD.MOV.U32 R0, RZ, RZ, -0x1 ;  /* 0xffffffffff007424 */ /* 0x000fce00078e00ff */
[----:B------:R-:W-:Y:S05]  /*cbb0*/  WARPSYNC.COLLECTIVE R0, `(.L_x_301) ;  /* 0x00000000000c7348 */ /* 0x000fea0003c00000 */
[----:B------:R-:W-:Y:S02]  /*cbc0*/  ELECT P1, UR62, PT ;  /* 0x00000000003e782f */ /* 0x000fe40003820000 */
[----:B------:R-:W-:Y:S01]  /*cbd0*/  MOV R0, UR62 ;  /* 0x0000003e00007c02 */ /* 0x000fe20008000f00 */
[----:B------:R-:W-:Y:S10]  /*cbe0*/  ENDCOLLECTIVE ;  /* 0x000000000000791b */ /* 0x000ff40003800000 */
.L_x_301:
[----:B------:R-:W-:Y:S05]  /*cbf0*/  BSYNC B1 ;  /* 0x0000000000017941 */ /* 0x000fea0003800000 */
.L_x_300:
[----:B------:R-:W-:Y:S05]  /*cc00*/  BRA `(.L_x_302) ;  /* 0xfffffff000507947 */ /* 0x000fea000383ffff */
.L_x_285:
[----:B-1----:R1:W2:Y:S02]  /*cc10*/  SYNCS.PHASECHK.TRANS64.TRYWAIT P1, [R19+URZ+0x10], R8 ;  /* 0x00001008130075a7 */ /* 0x0022a4000802017f */
[----:B--2---:R-:W-:Y:S05]  /*cc20*/  @!P1 NANOSLEEP.SYNCS 0x989680 ;  /* 0x009896800000995d */ /* 0x004fea0003900000 */
[----:B------:R-:W2:Y:S02]  /*cc30*/  @!P1 SYNCS.PHASECHK.TRANS64 P1, [R19+URZ+0x10], R8 ;  /* 0x00001008130095a7 */ /* 0x000ea4000802007f */
[----:B--2---:R-:W-:Y:S05]  /*cc40*/  @!P1 BRA `(.L_x_285) ;  /* 0xfffffffc00f09947 */ /* 0x004fea000383ffff */
[----:B------:R-:W-:Y:S05]  /*cc50*/  BRA `(.L_x_303) ;  /* 0xfffffff000907947 */ /* 0x000fea000383ffff */
.L_x_294:
[----:B------:R-:W-:Y:S01]  /*cc60*/  BSSY B0, `(.L_x_304) ;  /* 0x0000006000007945 */ /* 0x000fe20003800000 */
[----:B------:R-:W-:-:S07]  /*cc70*/  IMAD.MOV.U32 R0, RZ, RZ, -0x1 ;  /* 0xffffffffff007424 */ /* 0x000fce00078e00ff */
[----:B------:R-:W-:Y:S05]  /*cc80*/  WARPSYNC.COLLECTIVE R0, `(.L_x_305) ;  /* 0x00000000000c7348 */ /* 0x000fea0003c00000 */
[----:B------:R-:W-:Y:S02]  /*cc90*/  ELECT P1, UR62, PT ;  /* 0x00000000003e782f */ /* 0x000fe40003820000 */
[----:B------:R-:W-:Y:S01]  /*cca0*/  MOV R0, UR62 ;  /* 0x0000003e00007c02 */ /* 0x000fe20008000f00 */
[----:B------:R-:W-:Y:S10]  /*ccb0*/  ENDCOLLECTIVE ;  /* 0x000000000000791b */ /* 0x000ff40003800000 */
.L_x_305:
[----:B------:R-:W-:Y:S05]  /*ccc0*/  BSYNC B0 ;  /* 0x0000000000007941 */ /* 0x000fea0003800000 */
.L_x_304:
[----:B------:R-:W-:Y:S01]  /*ccd0*/  PLOP3.LUT P0, PT, P1, PT, PT, 0x80, 0x0 ;  /* 0x000000000000781c */ /* 0x000fe20000f0f070 */
[----:B------:R-:W-:-:S12]  /*cce0*/  BRA `(.L_x_306) ;  /* 0xfffffffc00247947 */ /* 0x000fd8000383ffff */
.L_x_298:
[----:B0-----:R0:W1:Y:S02]  /*ccf0*/  SYNCS.PHASECHK.TRANS64.TRYWAIT P0, [R7+URZ], R2 ;  /* 0x00000002070075a7 */ /* 0x001064000800017f */
[----:B-1----:R-:W-:Y:S05]  /*cd00*/  @!P0 NANOSLEEP.SYNCS 0x989680 ;  /* 0x009896800000895d */ /* 0x002fea0003900000 */
[----:B------:R-:W1:Y:S02]  /*cd10*/  @!P0 SYNCS.PHASECHK.TRANS64 P0, [R7+URZ], R2 ;  /* 0x00000002070085a7 */ /* 0x000e64000800007f */
[----:B-1----:R-:W-:Y:S05]  /*cd20*/  @!P0 BRA `(.L_x_298) ;  /* 0xfffffffc00f08947 */ /* 0x002fea000383ffff */
[----:B------:R-:W-:Y:S05]  /*cd30*/  BRA `(.L_x_307) ;  /* 0xfffffffc005c7947 */ /* 0x000fea000383ffff */
.L_x_308:
[----:B------:R-:W-:-:S00]  /*cd40*/  BRA `(.L_x_308) ;  /* 0xfffffffc00fc7947 */ /* 0x000fc0000383ffff */
[----:B------:R-:W-:-:S00]  /*cd50*/  NOP ;  /* 0x0000000000007918 */ /* 0x000fc00000000000 */
        /* <DEDUP_REMOVED lines=10> */
.L_x_309:


//--------------------- .nv.shared._ZN7cutlass13device_kernelINS_4gemm6kernel13GemmUniversalIN4cute5tupleIJiiiiEEENS1_10collective13CollectiveMmaINS1_40MainloopSm90TmaGmmaWarpSpecializedSparseILi2ENS5_IJNS4_1CILi1EEESB_SB_EEENS1_35KernelTmaWarpSpecializedCooperativeEEENS5_IJNSA_ILi128EEENSA_ILi256EEESF_EEENS_6half_tENS5_IJNS4_6LayoutINS5_IJiNS5_IJNSA_ILi2EEEiEEEiEEENS5_IJlNS5_IJSB_SK_EEElEEEEENSJ_INS5_IJNS5_IJNS5_IJNSA_ILi8EEESK_NSA_ILi4EEEEEEiEEENS5_IJNS5_IJNSA_ILi16EEESK_SR_EEEiEEEiEEENS5_IJNS5_IJNS5_IJSF_SU_NSA_ILi2048EEEEEENSA_ILi8192EEEEEENS5_IJNS5_IJSB_NSA_ILi1024EEENSA_ILi32EEEEEElEEElEEEEEEEESI_NS5_IJlSB_lEEENS4_8TiledMMAINS4_8MMA_AtomIJNS4_4SM904GMMA6SPARSE27GMMA_64x256x32_F32F16F16_SSILNS1D_5MajorE0ELS1G_0ELNS1D_7ScaleInE1ELS1H_1ELNS1D_9SparseSelE0EEEEEENSJ_INS5_IJSK_SB_SB_EEENS5_IJSB_NSA_ILi0EEES1M_EEEEENS5_IJNS4_10UnderscoreES1P_S1P_EEEEENS4_13SM90_TMA_LOADENS4_14ComposedLayoutINS4_7SwizzleILi3ELi4ELi3EEENS4_25smem_sparse_ptr_flag_bitsILi2ELi16EEENSJ_INS5_IJNS5_IJSB_SQ_EEENS5_IJSK_NSA_ILi64EEEEEEEEENS5_IJNS5_IJS1M_SF_EEESN_EEEEEEEvNS4_8identityES1S_NS1T_IS1V_NS4_18smem_ptr_flag_bitsILi16EEENSJ_INS5_IJSQ_S1Z_EEENS5_IJS1Z_SB_EEEEEEEvS26_EENS_8epilogue10collective6detail29Sm90TmaWarpSpecializedAdapterINS2F_15DefaultEpilogueIfNS5_IJSB_llEEES2J_NS2E_6thread17LinearCombinationIfLi1EffLNS2K_9ScaleType4KindE0ELNS_15FloatRoundStyleE2EfEENS1_15EpilogueDefaultEEEEEvvEEEEvNT_6ParamsE --------------------------
	.section	.nv.shared._ZN7cutlass13device_kernelINS_4gemm6kernel13GemmUniversalIN4cute5tupleIJiiiiEEENS1_10collective13CollectiveMmaINS1_40MainloopSm90TmaGmmaWarpSpecializedSparseILi2ENS5_IJNS4_1CILi1EEESB_SB_EEENS1_35KernelTmaWarpSpecializedCooperativeEEENS5_IJNSA_ILi128EEENSA_ILi256EEESF_EEENS_6half_tENS5_IJNS4_6LayoutINS5_IJiNS5_IJNSA_ILi2EEEiEEEiEEENS5_IJlNS5_IJSB_SK_EEElEEEEENSJ_INS5_IJNS5_IJNS5_IJNSA_ILi8EEESK_NSA_ILi4EEEEEEiEEENS5_IJNS5_IJNSA_ILi16EEESK_SR_EEEiEEEiEEENS5_IJNS5_IJNS5_IJSF_SU_NSA_ILi2048EEEEEENSA_ILi8192EEEEEENS5_IJNS5_IJSB_NSA_ILi1024EEENSA_ILi32EEEEEElEEElEEEEEEEESI_NS5_IJlSB_lEEENS4_8TiledMMAINS4_8MMA_AtomIJNS4_4SM904GMMA6SPARSE27GMMA_64x256x32_F32F16F16_SSILNS1D_5MajorE0ELS1G_0ELNS1D_7ScaleInE1ELS1H_1ELNS1D_9SparseSelE0EEEEEENSJ_INS5_IJSK_SB_SB_EEENS5_IJSB_NSA_ILi0EEES1M_EEEEENS5_IJNS4_10UnderscoreES1P_S1P_EEEEENS4_13SM90_TMA_LOADENS4_14ComposedLayoutINS4_7SwizzleILi3ELi4ELi3EEENS4_25smem_sparse_ptr_flag_bitsILi2ELi16EEENSJ_INS5_IJNS5_IJSB_SQ_EEENS5_IJSK_NSA_ILi64EEEEEEEEENS5_IJNS5_IJS1M_SF_EEESN_EEEEEEEvNS4_8identityES1S_NS1T_IS1V_NS4_18smem_ptr_flag_bitsILi16EEENSJ_INS5_IJSQ_S1Z_EEENS5_IJS1Z_SB_EEEEEEEvS26_EENS_8epilogue10collective6detail29Sm90TmaWarpSpecializedAdapterINS2F_15DefaultEpilogueIfNS5_IJSB_llEEES2J_NS2E_6thread17LinearCombinationIfLi1EffLNS2K_9ScaleType4KindE0ELNS_15FloatRoundStyleE2EfEENS1_15EpilogueDefaultEEEEEvvEEEEvNT_6ParamsE,"aw",@nobits
	.sectionflags	@""
	.align	16
	.zero		1024


//--------------------- .nv.shared.reserved.0     --------------------------
	.section	.nv.shared.reserved.0,"aw",@nobits
	.weak		__nv_reservedSMEM_offset_0_alias
	.size		__nv_reservedSMEM_offset_0_alias, 0, 0
	.other		__nv_reservedSMEM_offset_0_alias,@"STO_CUDA_RESERVED_SHARED STV_DEFAULT"
__nv_reservedSMEM_offset_0_alias:
	.zero		0


//--------------------- .nv.global                --------------------------
	.section	.nv.global,"aw",@nobits
.nv.global:
	.type		_ZN39_INTERNAL_167f093f_4_k_cu_fceb4073_28294cute1_E,@object
	.size		_ZN39_INTERNAL_167f093f_4_k_cu_fceb4073_28294cute1_E,(_ZN39_INTERNAL_167f093f_4_k_cu_fceb4073_28294cuda3std3__45__cpo6cbeginE - _ZN39_INTERNAL_167f093f_4_k_cu_fceb4073_28294cute1_E)
_ZN39_INTERNAL_167f093f_4_k_cu_fceb4073_28294cute1_E:
	.zero		1
	.type		_ZN39_INTERNAL_167f093f_4_k_cu_fceb4073_28294cuda3std3__45__cpo6cbeginE,@object
	.size		_ZN39_INTERNAL_167f093f_4_k_cu_fceb4073_28294cuda3std3__45__cpo6cbeginE,(_ZN39_INTERNAL_167f093f_4_k_cu_fceb4073_28294cuda3std3__48in_placeE - _ZN39_INTERNAL_167f093f_4_k_cu_fceb4073_28294cuda3std3__45__cpo6cbeginE)
_ZN39_INTERNAL_167f093f_4_k_cu_fceb4073_28294cuda3std3__45__cpo6cbeginE:
	.zero		1
	.type		_ZN39_INTERNAL_167f093f_4_k_cu_fceb4073_28294cuda3std3__48in_placeE,@object
	.size		_ZN39_INTERNAL_167f093f_4_k_cu_fceb4073_28294cuda3std3__48in_placeE,(_ZN39_INTERNAL_167f093f_4_k_cu_fceb4073_28294cuda3std6ranges3__45__cpo9iter_moveE - _ZN39_INTERNAL_167f093f_4_k_cu_fceb4073_28294cuda3std3__48in_placeE)
_ZN39_INTERNAL_167f093f_4_k_cu_fceb4073_28294cuda3std3__48in_placeE:
	.zero		1
	.type		_ZN39_INTERNAL_167f093f_4_k_cu_fceb4073_28294cuda3std6ranges3__45__cpo9iter_moveE,@object
	.size		_ZN39_INTERNAL_167f093f_4_k_cu_fceb4073_28294cuda3std6ranges3__45__cpo9iter_moveE,(_ZN39_INTERNAL_167f093f_4_k_cu_fceb4073_28294cuda3std3__45__cpo5beginE - _ZN39_INTERNAL_167f093f_4_k_cu_fceb4073_28294cuda3std6ranges3__45__cpo9iter_moveE)
_ZN39_INTERNAL_167f093f_4_k_cu_fceb4073_28294cuda3std6ranges3__45__cpo9iter_moveE:
	.zero		1
	.type		_ZN39_INTERNAL_167f093f_4_k_cu_fceb4073_28294cuda3std3__45__cpo5beginE,@object
	.size		_ZN39_INTERNAL_167f093f_4_k_cu_fceb4073_28294cuda3std3__45__cpo5beginE,(_ZN39_INTERNAL_167f093f_4_k_cu_fceb4073_28294cuda3std3__441_GLOBAL__N__167f093f_4_k_cu_fceb4073_28296ignoreE - _ZN39_INTERNAL_167f093f_4_k_cu_fceb4073_28294cuda3std3__45__cpo5beginE)
_ZN39_INTERNAL_167f093f_4_k_cu_fceb4073_28294cuda3std3__45__cpo5beginE:
	.zero		1
	.type		_ZN39_INTERNAL_167f093f_4_k_cu_fceb4073_28294cuda3std3__441_GLOBAL__N__167f093f_4_k_cu_fceb4073_28296ignoreE,@object
	.size		_ZN39_INTERNAL_167f093f_4_k_cu_fceb4073_28294cuda3std3__441_GLOBAL__N__167f093f_4_k_cu_fceb4073_28296ignoreE,(_ZN39_INTERNAL_167f093f_4_k_cu_fceb4073_28294cute7productE - _ZN39_INTERNAL_167f093f_4_k_cu_fceb4073_28294cuda3std3__441_GLOBAL__N__167f093f_4_k_cu_fceb4073_28296ignoreE)
_ZN39_INTERNAL_167f093f_4_k_cu_fceb4073_28294cuda3std3__441_GLOBAL__N__167f093f_4_k_cu_fceb4073_28296ignoreE:
	.zero		1
	.type		_ZN39_INTERNAL_167f093f_4_k_cu_fceb4073_28294cute7productE,@object
	.size		_ZN39_INTERNAL_167f093f_4_k_cu_fceb4073_28294cute7productE,(_ZN39_INTERNAL_167f093f_4_k_cu_fceb4073_28294cuda3std3__45__cpo3endE - _ZN39_INTERNAL_167f093f_4_k_cu_fceb4073_28294cute7productE)
_ZN39_INTERNAL_167f093f_4_k_cu_fceb4073_28294cute7productE:
	.zero		1
	.type		_ZN39_INTERNAL_167f093f_4_k_cu_fceb4073_28294cuda3std3__45__cpo3endE,@object
	.size		_ZN39_INTERNAL_167f093f_4_k_cu_fceb4073_28294cuda3std3__45__cpo3endE,(_ZN39_INTERNAL_167f093f_4_k_cu_fceb4073_28294cuda3std3__419piecewise_constructE - _ZN39_INTERNAL_167f093f_4_k_cu_fceb4073_28294cuda3std3__45__cpo3endE)
_ZN39_INTERNAL_167f093f_4_k_cu_fceb4073_28294cuda3std3__45__cpo3endE:
	.zero		1
	.type		_ZN39_INTERNAL_167f093f_4_k_cu_fceb4073_28294cuda3std3__419piecewise_constructE,@object
	.size		_ZN39_INTERNAL_167f093f_4_k_cu_fceb4073_28294cuda3std3__419piecewise_constructE,(_ZN39_INTERNAL_167f093f_4_k_cu_fceb4073_28294cuda3std3__45__cpo4cendE - _ZN39_INTERNAL_167f093f_4_k_cu_fceb4073_28294cuda3std3__419piecewise_constructE)
_ZN39_INTERNAL_167f093f_4_k_cu_fceb4073_28294cuda3std3__419piecewise_constructE:
	.zero		1
	.type		_ZN39_INTERNAL_167f093f_4_k_cu_fceb4073_28294cuda3std3__45__cpo4cendE,@object
	.size		_ZN39_INTERNAL_167f093f_4_k_cu_fceb4073_28294cuda3std3__45__cpo4cendE,(_ZN39_INTERNAL_167f093f_4_k_cu_fceb4073_28294cuda3std6ranges3__45__cpo4swapE - _ZN39_INTERNAL_167f093f_4_k_cu_fceb4073_28294cuda3std3__45__cpo4cendE)
_ZN39_INTERNAL_167f093f_4_k_cu_fceb4073_28294cuda3std3__45__cpo4cendE:
	.zero		1
	.type		_ZN39_INTERNAL_167f093f_4_k_cu_fceb4073_28294cuda3std6ranges3__45__cpo4swapE,@object
	.size		_ZN39_INTERNAL_167f093f_4_k_cu_fceb4073_28294cuda3std6ranges3__45__cpo4swapE,(.L_7 - _ZN39_INTERNAL_167f093f_4_k_cu_fceb4073_28294cuda3std6ranges3__45__cpo4swapE)
_ZN39_INTERNAL_167f093f_4_k_cu_fceb4073_28294cuda3std6ranges3__45__cpo4swapE:
	.zero		1
.L_7:


//--------------------- .nv.constant0._ZN7cutlass13device_kernelINS_4gemm6kernel13GemmUniversalIN4cute5tupleIJiiiiEEENS1_10collective13CollectiveMmaINS1_40MainloopSm90TmaGmmaWarpSpecializedSparseILi2ENS5_IJNS4_1CILi1EEESB_SB_EEENS1_35KernelTmaWarpSpecializedCooperativeEEENS5_IJNSA_ILi128EEENSA_ILi256EEESF_EEENS_6half_tENS5_IJNS4_6LayoutINS5_IJiNS5_IJNSA_ILi2EEEiEEEiEEENS5_IJlNS5_IJSB_SK_EEElEEEEENSJ_INS5_IJNS5_IJNS5_IJNSA_ILi8EEESK_NSA_ILi4EEEEEEiEEENS5_IJNS5_IJNSA_ILi16EEESK_SR_EEEiEEEiEEENS5_IJNS5_IJNS5_IJSF_SU_NSA_ILi2048EEEEEENSA_ILi8192EEEEEENS5_IJNS5_IJSB_NSA_ILi1024EEENSA_ILi32EEEEEElEEElEEEEEEEESI_NS5_IJlSB_lEEENS4_8TiledMMAINS4_8MMA_AtomIJNS4_4SM904GMMA6SPARSE27GMMA_64x256x32_F32F16F16_SSILNS1D_5MajorE0ELS1G_0ELNS1D_7ScaleInE1ELS1H_1ELNS1D_9SparseSelE0EEEEEENSJ_INS5_IJSK_SB_SB_EEENS5_IJSB_NSA_ILi0EEES1M_EEEEENS5_IJNS4_10UnderscoreES1P_S1P_EEEEENS4_13SM90_TMA_LOADENS4_14ComposedLayoutINS4_7SwizzleILi3ELi4ELi3EEENS4_25smem_sparse_ptr_flag_bitsILi2ELi16EEENSJ_INS5_IJNS5_IJSB_SQ_EEENS5_IJSK_NSA_ILi64EEEEEEEEENS5_IJNS5_IJS1M_SF_EEESN_EEEEEEEvNS4_8identityES1S_NS1T_IS1V_NS4_18smem_ptr_flag_bitsILi16EEENSJ_INS5_IJSQ_S1Z_EEENS5_IJS1Z_SB_EEEEEEEvS26_EENS_8epilogue10collective6detail29Sm90TmaWarpSpecializedAdapterINS2F_15DefaultEpilogueIfNS5_IJSB_llEEES2J_NS2E_6thread17LinearCombinationIfLi1EffLNS2K_9ScaleType4KindE0ELNS_15FloatRoundStyleE2EfEENS1_15EpilogueDefaultEEEEEvvEEEEvNT_6ParamsE --------------------------
	.section	.nv.constant0._ZN7cutlass13device_kernelINS_4gemm6kernel13GemmUniversalIN4cute5tupleIJiiiiEEENS1_10collective13CollectiveMmaINS1_40MainloopSm90TmaGmmaWarpSpecializedSparseILi2ENS5_IJNS4_1CILi1EEESB_SB_EEENS1_35KernelTmaWarpSpecializedCooperativeEEENS5_IJNSA_ILi128EEENSA_ILi256EEESF_EEENS_6half_tENS5_IJNS4_6LayoutINS5_IJiNS5_IJNSA_ILi2EEEiEEEiEEENS5_IJlNS5_IJSB_SK_EEElEEEEENSJ_INS5_IJNS5_IJNS5_IJNSA_ILi8EEESK_NSA_ILi4EEEEEEiEEENS5_IJNS5_IJNSA_ILi16EEESK_SR_EEEiEEEiEEENS5_IJNS5_IJNS5_IJSF_SU_NSA_ILi2048EEEEEENSA_ILi8192EEEEEENS5_IJNS5_IJSB_NSA_ILi1024EEENSA_ILi32EEEEEElEEElEEEEEEEESI_NS5_IJlSB_lEEENS4_8TiledMMAINS4_8MMA_AtomIJNS4_4SM904GMMA6SPARSE27GMMA_64x256x32_F32F16F16_SSILNS1D_5MajorE0ELS1G_0ELNS1D_7ScaleInE1ELS1H_1ELNS1D_9SparseSelE0EEEEEENSJ_INS5_IJSK_SB_SB_EEENS5_IJSB_NSA_ILi0EEES1M_EEEEENS5_IJNS4_10UnderscoreES1P_S1P_EEEEENS4_13SM90_TMA_LOADENS4_14ComposedLayoutINS4_7SwizzleILi3ELi4ELi3EEENS4_25smem_sparse_ptr_flag_bitsILi2ELi16EEENSJ_INS5_IJNS5_IJSB_SQ_EEENS5_IJSK_NSA_ILi64EEEEEEEEENS5_IJNS5_IJS1M_SF_EEESN_EEEEEEEvNS4_8identityES1S_NS1T_IS1V_NS4_18smem_ptr_flag_bitsILi16EEENSJ_INS5_IJSQ_S1Z_EEENS5_IJS1Z_SB_EEEEEEEvS26_EENS_8epilogue10collective6detail29Sm90TmaWarpSpecializedAdapterINS2F_15DefaultEpilogueIfNS5_IJSB_llEEES2J_NS2E_6thread17LinearCombinationIfLi1EffLNS2K_9ScaleType4KindE0ELNS_15FloatRoundStyleE2EfEENS1_15EpilogueDefaultEEEEEvvEEEEvNT_6ParamsE,"a",@progbits
	.sectionflags	@""
	.align	4
.nv.constant0._ZN7cutlass13device_kernelINS_4gemm6kernel13GemmUniversalIN4cute5tupleIJiiiiEEENS1_10collective13CollectiveMmaINS1_40MainloopSm90TmaGmmaWarpSpecializedSparseILi2ENS5_IJNS4_1CILi1EEESB_SB_EEENS1_35KernelTmaWarpSpecializedCooperativeEEENS5_IJNSA_ILi128EEENSA_ILi256EEESF_EEENS_6half_tENS5_IJNS4_6LayoutINS5_IJiNS5_IJNSA_ILi2EEEiEEEiEEENS5_IJlNS5_IJSB_SK_EEElEEEEENSJ_INS5_IJNS5_IJNS5_IJNSA_ILi8EEESK_NSA_ILi4EEEEEEiEEENS5_IJNS5_IJNSA_ILi16EEESK_SR_EEEiEEEiEEENS5_IJNS5_IJNS5_IJSF_SU_NSA_ILi2048EEEEEENSA_ILi8192EEEEEENS5_IJNS5_IJSB_NSA_ILi1024EEENSA_ILi32EEEEEElEEElEEEEEEEESI_NS5_IJlSB_lEEENS4_8TiledMMAINS4_8MMA_AtomIJNS4_4SM904GMMA6SPARSE27GMMA_64x256x32_F32F16F16_SSILNS1D_5MajorE0ELS1G_0ELNS1D_7ScaleInE1ELS1H_1ELNS1D_9SparseSelE0EEEEEENSJ_INS5_IJSK_SB_SB_EEENS5_IJSB_NSA_ILi0EEES1M_EEEEENS5_IJNS4_10UnderscoreES1P_S1P_EEEEENS4_13SM90_TMA_LOADENS4_14ComposedLayoutINS4_7SwizzleILi3ELi4ELi3EEENS4_25smem_sparse_ptr_flag_bitsILi2ELi16EEENSJ_INS5_IJNS5_IJSB_SQ_EEENS5_IJSK_NSA_ILi64EEEEEEEEENS5_IJNS5_IJS1M_SF_EEESN_EEEEEEEvNS4_8identityES1S_NS1T_IS1V_NS4_18smem_ptr_flag_bitsILi16EEENSJ_INS5_IJSQ_S1Z_EEENS5_IJS1Z_SB_EEEEEEEvS26_EENS_8epilogue10collective6detail29Sm90TmaWarpSpecializedAdapterINS2F_15DefaultEpilogueIfNS5_IJSB_llEEES2J_NS2E_6thread17LinearCombinationIfLi1EffLNS2K_9ScaleType4KindE0ELNS_15FloatRoundStyleE2EfEENS1_15EpilogueDefaultEEEEEvvEEEEvNT_6ParamsE:
	.zero		1920


//--------------------- SYMBOLS --------------------------

	.type		.nv.reservedSmem.offset0,@object
	.size		.nv.reservedSmem.offset0,0x4
